//
// Generated by NVIDIA NVVM Compiler
//
// Compiler Build ID: CL-36424714
// Cuda compilation tools, release 13.0, V13.0.88
// Based on NVVM 20.0.0
//

.version 9.0
.target sm_100
.address_size 64

	// .globl	_Z17kernelPPnewPlayerPddddddPKdS1_S1_iiS1_S1_S1_S1_iS1_S1_S1_S1_S1_iPKiS1_S1_
.func  (.param .b64 func_retval0) __internal_accurate_pow
(
	.param .b64 __internal_accurate_pow_param_0,
	.param .b64 __internal_accurate_pow_param_1
)
;
.extern .shared .align 16 .b8 uPshared[];

.visible .entry _Z17kernelPPnewPlayerPddddddPKdS1_S1_iiS1_S1_S1_S1_iS1_S1_S1_S1_S1_iPKiS1_S1_(
	.param .u64 .ptr .align 1 _Z17kernelPPnewPlayerPddddddPKdS1_S1_iiS1_S1_S1_S1_iS1_S1_S1_S1_S1_iPKiS1_S1__param_0,
	.param .f64 _Z17kernelPPnewPlayerPddddddPKdS1_S1_iiS1_S1_S1_S1_iS1_S1_S1_S1_S1_iPKiS1_S1__param_1,
	.param .f64 _Z17kernelPPnewPlayerPddddddPKdS1_S1_iiS1_S1_S1_S1_iS1_S1_S1_S1_S1_iPKiS1_S1__param_2,
	.param .f64 _Z17kernelPPnewPlayerPddddddPKdS1_S1_iiS1_S1_S1_S1_iS1_S1_S1_S1_S1_iPKiS1_S1__param_3,
	.param .f64 _Z17kernelPPnewPlayerPddddddPKdS1_S1_iiS1_S1_S1_S1_iS1_S1_S1_S1_S1_iPKiS1_S1__param_4,
	.param .f64 _Z17kernelPPnewPlayerPddddddPKdS1_S1_iiS1_S1_S1_S1_iS1_S1_S1_S1_S1_iPKiS1_S1__param_5,
	.param .u64 .ptr .align 1 _Z17kernelPPnewPlayerPddddddPKdS1_S1_iiS1_S1_S1_S1_iS1_S1_S1_S1_S1_iPKiS1_S1__param_6,
	.param .u64 .ptr .align 1 _Z17kernelPPnewPlayerPddddddPKdS1_S1_iiS1_S1_S1_S1_iS1_S1_S1_S1_S1_iPKiS1_S1__param_7,
	.param .u64 .ptr .align 1 _Z17kernelPPnewPlayerPddddddPKdS1_S1_iiS1_S1_S1_S1_iS1_S1_S1_S1_S1_iPKiS1_S1__param_8,
	.param .u32 _Z17kernelPPnewPlayerPddddddPKdS1_S1_iiS1_S1_S1_S1_iS1_S1_S1_S1_S1_iPKiS1_S1__param_9,
	.param .u32 _Z17kernelPPnewPlayerPddddddPKdS1_S1_iiS1_S1_S1_S1_iS1_S1_S1_S1_S1_iPKiS1_S1__param_10,
	.param .u64 .ptr .align 1 _Z17kernelPPnewPlayerPddddddPKdS1_S1_iiS1_S1_S1_S1_iS1_S1_S1_S1_S1_iPKiS1_S1__param_11,
	.param .u64 .ptr .align 1 _Z17kernelPPnewPlayerPddddddPKdS1_S1_iiS1_S1_S1_S1_iS1_S1_S1_S1_S1_iPKiS1_S1__param_12,
	.param .u64 .ptr .align 1 _Z17kernelPPnewPlayerPddddddPKdS1_S1_iiS1_S1_S1_S1_iS1_S1_S1_S1_S1_iPKiS1_S1__param_13,
	.param .u64 .ptr .align 1 _Z17kernelPPnewPlayerPddddddPKdS1_S1_iiS1_S1_S1_S1_iS1_S1_S1_S1_S1_iPKiS1_S1__param_14,
	.param .u32 _Z17kernelPPnewPlayerPddddddPKdS1_S1_iiS1_S1_S1_S1_iS1_S1_S1_S1_S1_iPKiS1_S1__param_15,
	.param .u64 .ptr .align 1 _Z17kernelPPnewPlayerPddddddPKdS1_S1_iiS1_S1_S1_S1_iS1_S1_S1_S1_S1_iPKiS1_S1__param_16,
	.param .u64 .ptr .align 1 _Z17kernelPPnewPlayerPddddddPKdS1_S1_iiS1_S1_S1_S1_iS1_S1_S1_S1_S1_iPKiS1_S1__param_17,
	.param .u64 .ptr .align 1 _Z17kernelPPnewPlayerPddddddPKdS1_S1_iiS1_S1_S1_S1_iS1_S1_S1_S1_S1_iPKiS1_S1__param_18,
	.param .u64 .ptr .align 1 _Z17kernelPPnewPlayerPddddddPKdS1_S1_iiS1_S1_S1_S1_iS1_S1_S1_S1_S1_iPKiS1_S1__param_19,
	.param .u64 .ptr .align 1 _Z17kernelPPnewPlayerPddddddPKdS1_S1_iiS1_S1_S1_S1_iS1_S1_S1_S1_S1_iPKiS1_S1__param_20,
	.param .u32 _Z17kernelPPnewPlayerPddddddPKdS1_S1_iiS1_S1_S1_S1_iS1_S1_S1_S1_S1_iPKiS1_S1__param_21,
	.param .u64 .ptr .align 1 _Z17kernelPPnewPlayerPddddddPKdS1_S1_iiS1_S1_S1_S1_iS1_S1_S1_S1_S1_iPKiS1_S1__param_22,
	.param .u64 .ptr .align 1 _Z17kernelPPnewPlayerPddddddPKdS1_S1_iiS1_S1_S1_S1_iS1_S1_S1_S1_S1_iPKiS1_S1__param_23,
	.param .u64 .ptr .align 1 _Z17kernelPPnewPlayerPddddddPKdS1_S1_iiS1_S1_S1_S1_iS1_S1_S1_S1_S1_iPKiS1_S1__param_24
)
{
	.local .align 4 .b8 	__local_depot0[24];
	.reg .b64 	%SP;
	.reg .b64 	%SPL;
	.reg .pred 	%p<126>;
	.reg .b32 	%r<236>;
	.reg .b32 	%f<22>;
	.reg .b64 	%rd<151>;
	.reg .b64 	%fd<930>;

	mov.u64 	%SPL, __local_depot0;
	ld.param.f64 	%fd184, [_Z17kernelPPnewPlayerPddddddPKdS1_S1_iiS1_S1_S1_S1_iS1_S1_S1_S1_S1_iPKiS1_S1__param_1];
	ld.param.f64 	%fd185, [_Z17kernelPPnewPlayerPddddddPKdS1_S1_iiS1_S1_S1_S1_iS1_S1_S1_S1_S1_iPKiS1_S1__param_2];
	ld.param.f64 	%fd186, [_Z17kernelPPnewPlayerPddddddPKdS1_S1_iiS1_S1_S1_S1_iS1_S1_S1_S1_S1_iPKiS1_S1__param_3];
	ld.param.f64 	%fd187, [_Z17kernelPPnewPlayerPddddddPKdS1_S1_iiS1_S1_S1_S1_iS1_S1_S1_S1_S1_iPKiS1_S1__param_4];
	ld.param.u64 	%rd26, [_Z17kernelPPnewPlayerPddddddPKdS1_S1_iiS1_S1_S1_S1_iS1_S1_S1_S1_S1_iPKiS1_S1__param_6];
	ld.param.u64 	%rd13, [_Z17kernelPPnewPlayerPddddddPKdS1_S1_iiS1_S1_S1_S1_iS1_S1_S1_S1_S1_iPKiS1_S1__param_8];
	ld.param.u32 	%r55, [_Z17kernelPPnewPlayerPddddddPKdS1_S1_iiS1_S1_S1_S1_iS1_S1_S1_S1_S1_iPKiS1_S1__param_9];
	ld.param.u64 	%rd17, [_Z17kernelPPnewPlayerPddddddPKdS1_S1_iiS1_S1_S1_S1_iS1_S1_S1_S1_S1_iPKiS1_S1__param_14];
	ld.param.u32 	%r58, [_Z17kernelPPnewPlayerPddddddPKdS1_S1_iiS1_S1_S1_S1_iS1_S1_S1_S1_S1_iPKiS1_S1__param_21];
	cvta.to.global.u64 	%rd1, %rd13;
	add.u64 	%rd2, %SPL, 0;
	add.u64 	%rd3, %SPL, 12;
	mov.u32 	%r1, %tid.x;
	mov.u32 	%r59, uPshared;
	mad.lo.s32 	%r2, %r1, 24, %r59;
	cvta.to.global.u64 	%rd29, %rd26;
	mov.b64 	%rd30, 0;
	st.shared.u64 	[%r2], %rd30;
	st.shared.u64 	[%r2+8], %rd30;
	st.shared.u64 	[%r2+16], %rd30;
	mov.u32 	%r60, %ctaid.x;
	mul.lo.s32 	%r61, %r60, 3;
	mul.wide.u32 	%rd31, %r61, 8;
	add.s64 	%rd32, %rd29, %rd31;
	ld.global.f64 	%fd1, [%rd32];
	add.s32 	%r62, %r61, 1;
	mul.wide.u32 	%rd33, %r62, 8;
	add.s64 	%rd34, %rd29, %rd33;
	ld.global.f64 	%fd2, [%rd34];
	add.s32 	%r63, %r61, 2;
	mul.wide.u32 	%rd35, %r63, 8;
	add.s64 	%rd36, %rd29, %rd35;
	ld.global.f64 	%fd3, [%rd36];
	setp.eq.s32 	%p5, %r58, 0;
	@%p5 bra 	$L__BB0_45;
	ld.param.u32 	%r224, [_Z17kernelPPnewPlayerPddddddPKdS1_S1_iiS1_S1_S1_S1_iS1_S1_S1_S1_S1_iPKiS1_S1__param_21];
	ld.param.u32 	%r221, [_Z17kernelPPnewPlayerPddddddPKdS1_S1_iiS1_S1_S1_S1_iS1_S1_S1_S1_S1_iPKiS1_S1__param_15];
	mul.lo.s32 	%r3, %r224, %r1;
	setp.eq.s32 	%p6, %r221, 0;
	mov.f64 	%fd189, 0d4000000000000000;
	{
	.reg .b32 %temp; 
	mov.b64 	{%temp, %r4}, %fd189;
	}
	and.b32  	%r5, %r4, 2146435072;
	setp.lt.s32 	%p7, %r4, 0;
	selp.b32 	%r6, 0, 2146435072, %p7;
	or.b32  	%r7, %r6, -2147483648;
	add.f64 	%fd4, %fd187, %fd187;
	mov.f64 	%fd190, 0d4010000000000000;
	{
	.reg .b32 %temp; 
	mov.b64 	{%temp, %r8}, %fd190;
	}
	mov.f64 	%fd191, 0d4008000000000000;
	{
	.reg .b32 %temp; 
	mov.b64 	{%temp, %r9}, %fd191;
	}
	and.b32  	%r10, %r9, 2146435072;
	setp.lt.s32 	%p8, %r9, 0;
	selp.b32 	%r11, 0, 2146435072, %p8;
	or.b32  	%r12, %r11, -2147483648;
	sub.f64 	%fd5, %fd186, %fd4;
	mov.f64 	%fd192, 0d4014000000000000;
	{
	.reg .b32 %temp; 
	mov.b64 	{%temp, %r13}, %fd192;
	}
	mov.f64 	%fd193, 0d401C000000000000;
	{
	.reg .b32 %temp; 
	mov.b64 	{%temp, %r14}, %fd193;
	}
	@%p6 bra 	$L__BB0_14;
	ld.param.u32 	%r218, [_Z17kernelPPnewPlayerPddddddPKdS1_S1_iiS1_S1_S1_S1_iS1_S1_S1_S1_S1_iPKiS1_S1__param_10];
	{
	.reg .b32 %temp; 
	mov.b64 	{%temp, %r65}, %fd184;
	}
	abs.f64 	%fd6, %fd184;
	setp.lt.s32 	%p9, %r65, 0;
	setp.eq.s32 	%p10, %r10, 1073741824;
	selp.b32 	%r67, %r65, 0, %p10;
	{
	.reg .b32 %temp; 
	mov.b64 	{%temp, %r68}, %fd185;
	}
	abs.f64 	%fd7, %fd185;
	setp.lt.s32 	%p11, %r68, 0;
	selp.b32 	%r69, %r68, 0, %p10;
	setp.eq.s32 	%p12, %r5, 1062207488;
	selp.b32 	%r71, %r65, 0, %p12;
	selp.b32 	%r72, %r68, 0, %p12;
	mul.f64 	%fd8, %fd187, 0d4018000000000000;
	{ // callseq 0, 0
	.param .b64 param0;
	st.param.f64 	[param0], 0d4024000000000000;
	.param .b64 param1;
	st.param.f64 	[param1], 0dC02C000000000000;
	.param .b64 retval0;
	call.uni (retval0), 
	__internal_accurate_pow, 
	(
	param0, 
	param1
	);
	ld.param.f64 	%fd195, [retval0];
	} // callseq 0
	neg.f64 	%fd197, %fd195;
	mov.f64 	%fd198, 0d4024000000000000;
	{
	.reg .b32 %temp; 
	mov.b64 	{%temp, %r73}, %fd198;
	}
	setp.lt.s32 	%p13, %r73, 0;
	mov.f64 	%fd199, 0dC02C000000000000;
	{
	.reg .b32 %temp; 
	mov.b64 	{%temp, %r74}, %fd199;
	}
	and.b32  	%r76, %r74, 2146435072;
	setp.eq.s32 	%p14, %r76, 1074790400;
	selp.f64 	%fd200, %fd197, %fd195, %p14;
	selp.f64 	%fd9, %fd200, %fd195, %p13;
	neg.s32 	%r15, %r218;
	cvta.to.global.u64 	%rd4, %rd17;
	and.b32  	%r77, %r4, 2147483647;
	setp.ne.s32 	%p15, %r77, 1071644672;
	selp.b32 	%r78, %r7, %r6, %p15;
	selp.b32 	%r79, %r78, %r6, %p12;
	selp.b32 	%r80, %r79, %r6, %p11;
	mov.b32 	%r229, 0;
	mov.b64 	%fd10, {%r229, %r80};
	add.f64 	%fd201, %fd185, 0d4000000000000000;
	{
	.reg .b32 %temp; 
	mov.b64 	{%temp, %r81}, %fd201;
	}
	and.b32  	%r16, %r81, 2146435072;
	or.b32  	%r82, %r72, 2146435072;
	setp.lt.s32 	%p16, %r4, 0;
	selp.b32 	%r83, %r82, %r72, %p16;
	mov.b64 	%fd11, {%r229, %r83};
	and.pred  	%p1, %p11, %p12;
	selp.b32 	%r84, %r79, %r6, %p9;
	mov.b64 	%fd12, {%r229, %r84};
	add.f64 	%fd202, %fd184, 0d4000000000000000;
	{
	.reg .b32 %temp; 
	mov.b64 	{%temp, %r85}, %fd202;
	}
	and.b32  	%r17, %r85, 2146435072;
	or.b32  	%r86, %r71, 2146435072;
	selp.b32 	%r87, %r86, %r71, %p16;
	mov.b64 	%fd13, {%r229, %r87};
	and.pred  	%p2, %p9, %p12;
	and.b32  	%r88, %r9, 2147483647;
	setp.ne.s32 	%p17, %r88, 1071644672;
	selp.b32 	%r89, %r12, %r11, %p17;
	selp.b32 	%r90, %r89, %r11, %p10;
	selp.b32 	%r91, %r90, %r11, %p11;
	mov.b64 	%fd14, {%r229, %r91};
	add.f64 	%fd203, %fd185, 0d4008000000000000;
	{
	.reg .b32 %temp; 
	mov.b64 	{%temp, %r92}, %fd203;
	}
	and.b32  	%r18, %r92, 2146435072;
	or.b32  	%r93, %r69, 2146435072;
	setp.lt.s32 	%p18, %r9, 0;
	selp.b32 	%r94, %r93, %r69, %p18;
	mov.b64 	%fd15, {%r229, %r94};
	and.pred  	%p3, %p11, %p10;
	selp.b32 	%r95, %r90, %r11, %p9;
	mov.b64 	%fd16, {%r229, %r95};
	add.f64 	%fd204, %fd184, 0d4008000000000000;
	{
	.reg .b32 %temp; 
	mov.b64 	{%temp, %r96}, %fd204;
	}
	and.b32  	%r19, %r96, 2146435072;
	or.b32  	%r97, %r67, 2146435072;
	selp.b32 	%r98, %r97, %r67, %p18;
	mov.b64 	%fd17, {%r229, %r98};
	and.pred  	%p4, %p9, %p10;
	mov.f64 	%fd868, 0d0000000000000000;
	mov.f64 	%fd869, %fd868;
	mov.f64 	%fd870, %fd868;
$L__BB0_3:
	mov.b32 	%r230, 0;
	mov.f64 	%fd898, 0d0000000000000000;
	mov.f64 	%fd899, %fd898;
	mov.f64 	%fd900, %fd898;
	mov.f64 	%fd901, %fd898;
	mov.f64 	%fd902, %fd898;
	mov.f64 	%fd903, %fd898;
	mov.f64 	%fd904, %fd898;
	mov.f64 	%fd905, %fd898;
	mov.f64 	%fd906, %fd898;
$L__BB0_4:
	ld.param.u64 	%rd147, [_Z17kernelPPnewPlayerPddddddPKdS1_S1_iiS1_S1_S1_S1_iS1_S1_S1_S1_S1_iPKiS1_S1__param_22];
	ld.param.u32 	%r222, [_Z17kernelPPnewPlayerPddddddPKdS1_S1_iiS1_S1_S1_S1_iS1_S1_S1_S1_S1_iPKiS1_S1__param_15];
	mad.lo.s32 	%r100, %r229, %r222, %r230;
	cvta.to.global.u64 	%rd37, %rd147;
	mul.wide.u32 	%rd38, %r100, 4;
	add.s64 	%rd39, %rd37, %rd38;
	ld.global.u32 	%r28, [%rd39];
	setp.eq.s32 	%p19, %r28, 0;
	@%p19 bra 	$L__BB0_42;
	ld.param.u64 	%rd146, [_Z17kernelPPnewPlayerPddddddPKdS1_S1_iiS1_S1_S1_S1_iS1_S1_S1_S1_S1_iPKiS1_S1__param_20];
	ld.param.u64 	%rd145, [_Z17kernelPPnewPlayerPddddddPKdS1_S1_iiS1_S1_S1_S1_iS1_S1_S1_S1_S1_iPKiS1_S1__param_19];
	ld.param.u64 	%rd136, [_Z17kernelPPnewPlayerPddddddPKdS1_S1_iiS1_S1_S1_S1_iS1_S1_S1_S1_S1_iPKiS1_S1__param_7];
	mov.u32 	%r101, %tid.x;
	cvta.to.global.u64 	%rd40, %rd136;
	mul.wide.u32 	%rd41, %r101, 8;
	add.s64 	%rd42, %rd40, %rd41;
	ld.global.f64 	%fd206, [%rd42+16];
	ld.global.f64 	%fd207, [%rd42];
	mul.lo.s32 	%r29, %r230, 3;
	cvta.to.global.u64 	%rd43, %rd145;
	mul.wide.u32 	%rd44, %r29, 8;
	add.s64 	%rd45, %rd43, %rd44;
	ld.global.f64 	%fd208, [%rd45];
	sub.f64 	%fd209, %fd1, %fd208;
	add.s32 	%r30, %r29, 1;
	mul.wide.u32 	%rd46, %r30, 8;
	add.s64 	%rd47, %rd43, %rd46;
	ld.global.f64 	%fd210, [%rd47];
	sub.f64 	%fd211, %fd2, %fd210;
	add.s32 	%r31, %r29, 2;
	mul.wide.u32 	%rd48, %r31, 8;
	add.s64 	%rd49, %rd43, %rd48;
	ld.global.f64 	%fd212, [%rd49];
	sub.f64 	%fd213, %fd3, %fd212;
	mul.f64 	%fd214, %fd211, %fd211;
	fma.rn.f64 	%fd215, %fd209, %fd209, %fd214;
	fma.rn.f64 	%fd216, %fd213, %fd213, %fd215;
	sqrt.rn.f64 	%fd217, %fd216;
	cvta.to.global.u64 	%rd50, %rd146;
	mul.wide.u32 	%rd51, %r230, 8;
	add.s64 	%rd52, %rd50, %rd51;
	ld.global.f64 	%fd218, [%rd52];
	sub.f64 	%fd219, %fd217, %fd218;
	add.f64 	%fd220, %fd218, %fd217;
	mul.f64 	%fd222, %fd184, %fd207;
	setp.lt.f64 	%p20, %fd222, %fd219;
	mul.f64 	%fd223, %fd185, %fd206;
	setp.gt.f64 	%p21, %fd223, %fd220;
	or.pred  	%p22, %p20, %p21;
	@%p22 bra 	$L__BB0_42;
	ld.param.u64 	%rd144, [_Z17kernelPPnewPlayerPddddddPKdS1_S1_iiS1_S1_S1_S1_iS1_S1_S1_S1_S1_iPKiS1_S1__param_18];
	ld.param.u32 	%r219, [_Z17kernelPPnewPlayerPddddddPKdS1_S1_iiS1_S1_S1_S1_iS1_S1_S1_S1_S1_iPKiS1_S1__param_10];
	cvt.u64.u32 	%rd5, %r31;
	cvt.u64.u32 	%rd6, %r30;
	cvt.u64.u32 	%rd7, %r29;
	setp.eq.s32 	%p23, %r219, 0;
	mul.lo.s32 	%r32, %r230, 6;
	add.s32 	%r33, %r30, %r32;
	cvta.to.global.u64 	%rd53, %rd144;
	add.s64 	%rd55, %rd53, %rd44;
	ld.global.f64 	%fd37, [%rd55];
	add.s64 	%rd57, %rd53, %rd46;
	ld.global.f64 	%fd38, [%rd57];
	add.s64 	%rd59, %rd53, %rd48;
	ld.global.f64 	%fd39, [%rd59];
	mov.b32 	%r102, -1;
	st.local.u32 	[%rd2], %r102;
	mov.b32 	%r103, 0;
	st.local.u32 	[%rd2+4], %r103;
	mov.b32 	%r104, 1;
	st.local.u32 	[%rd2+8], %r104;
	st.local.u32 	[%rd3], %r104;
	mov.b32 	%r105, -2;
	st.local.u32 	[%rd3+4], %r105;
	st.local.u32 	[%rd3+8], %r104;
	@%p23 bra 	$L__BB0_42;
	ld.param.u64 	%rd149, [_Z17kernelPPnewPlayerPddddddPKdS1_S1_iiS1_S1_S1_S1_iS1_S1_S1_S1_S1_iPKiS1_S1__param_24];
	ld.param.u64 	%rd148, [_Z17kernelPPnewPlayerPddddddPKdS1_S1_iiS1_S1_S1_S1_iS1_S1_S1_S1_S1_iPKiS1_S1__param_23];
	ld.param.u64 	%rd142, [_Z17kernelPPnewPlayerPddddddPKdS1_S1_iiS1_S1_S1_S1_iS1_S1_S1_S1_S1_iPKiS1_S1__param_16];
	mul.lo.s32 	%r107, %r230, 9;
	cvta.to.global.u64 	%rd60, %rd142;
	mul.wide.u32 	%rd61, %r107, 8;
	add.s64 	%rd62, %rd60, %rd61;
	ld.global.f64 	%fd40, [%rd62];
	add.s32 	%r108, %r107, 3;
	mul.wide.u32 	%rd63, %r108, 8;
	add.s64 	%rd64, %rd60, %rd63;
	ld.global.f64 	%fd41, [%rd64];
	add.s32 	%r109, %r107, 6;
	mul.wide.u32 	%rd65, %r109, 8;
	add.s64 	%rd66, %rd60, %rd65;
	ld.global.f64 	%fd42, [%rd66];
	mul.wide.u32 	%rd67, %r33, 8;
	add.s64 	%rd68, %rd60, %rd67;
	ld.global.f64 	%fd43, [%rd68];
	add.s32 	%r110, %r33, 3;
	mul.wide.u32 	%rd69, %r110, 8;
	add.s64 	%rd70, %rd60, %rd69;
	ld.global.f64 	%fd44, [%rd70];
	add.s32 	%r111, %r33, 6;
	mul.wide.u32 	%rd71, %r111, 8;
	add.s64 	%rd72, %rd60, %rd71;
	ld.global.f64 	%fd45, [%rd72];
	add.s32 	%r112, %r31, %r32;
	mul.wide.u32 	%rd73, %r112, 8;
	add.s64 	%rd74, %rd60, %rd73;
	ld.global.f64 	%fd46, [%rd74];
	add.s32 	%r113, %r112, 3;
	mul.wide.u32 	%rd75, %r113, 8;
	add.s64 	%rd76, %rd60, %rd75;
	ld.global.f64 	%fd47, [%rd76];
	add.s32 	%r114, %r112, 6;
	mul.wide.u32 	%rd77, %r114, 8;
	add.s64 	%rd78, %rd60, %rd77;
	ld.global.f64 	%fd48, [%rd78];
	cvta.to.global.u64 	%rd79, %rd148;
	add.s64 	%rd80, %rd79, %rd61;
	ld.global.f64 	%fd49, [%rd80];
	add.s64 	%rd81, %rd79, %rd63;
	ld.global.f64 	%fd50, [%rd81];
	add.s64 	%rd82, %rd79, %rd65;
	ld.global.f64 	%fd51, [%rd82];
	add.s64 	%rd83, %rd79, %rd67;
	ld.global.f64 	%fd52, [%rd83];
	add.s64 	%rd84, %rd79, %rd69;
	ld.global.f64 	%fd53, [%rd84];
	add.s64 	%rd85, %rd79, %rd71;
	ld.global.f64 	%fd54, [%rd85];
	add.s64 	%rd86, %rd79, %rd73;
	ld.global.f64 	%fd55, [%rd86];
	add.s64 	%rd87, %rd79, %rd75;
	ld.global.f64 	%fd56, [%rd87];
	add.s64 	%rd88, %rd79, %rd77;
	ld.global.f64 	%fd57, [%rd88];
	cvta.to.global.u64 	%rd89, %rd149;
	shl.b64 	%rd90, %rd7, 3;
	add.s64 	%rd91, %rd89, %rd90;
	ld.global.f64 	%fd58, [%rd91];
	shl.b64 	%rd92, %rd6, 3;
	add.s64 	%rd93, %rd89, %rd92;
	ld.global.f64 	%fd59, [%rd93];
	shl.b64 	%rd94, %rd5, 3;
	add.s64 	%rd95, %rd89, %rd94;
	ld.global.f64 	%fd60, [%rd95];
	mov.b32 	%r231, 0;
$L__BB0_8:
	ld.param.u64 	%rd137, [_Z17kernelPPnewPlayerPddddddPKdS1_S1_iiS1_S1_S1_S1_iS1_S1_S1_S1_S1_iPKiS1_S1__param_7];
	setp.eq.s32 	%p24, %r55, 0;
	mul.wide.u32 	%rd96, %r231, 4;
	add.s64 	%rd97, %rd2, %rd96;
	ld.local.u32 	%r115, [%rd97];
	mov.u32 	%r116, %tid.x;
	add.s32 	%r117, %r116, %r115;
	add.s32 	%r118, %r117, 1;
	cvta.to.global.u64 	%rd98, %rd137;
	mul.wide.u32 	%rd99, %r118, 8;
	add.s64 	%rd100, %rd98, %rd99;
	ld.global.f64 	%fd70, [%rd100];
	setp.le.f64 	%p25, %fd70, 0d0000000000000000;
	or.pred  	%p26, %p25, %p24;
	@%p26 bra 	$L__BB0_41;
	ld.param.u64 	%rd143, [_Z17kernelPPnewPlayerPddddddPKdS1_S1_iiS1_S1_S1_S1_iS1_S1_S1_S1_S1_iPKiS1_S1__param_17];
	setp.eq.s32 	%p27, %r16, 2146435072;
	setp.eq.s32 	%p28, %r17, 2146435072;
	setp.eq.f64 	%p29, %fd185, 0d3FF0000000000000;
	setp.neu.f64 	%p30, %fd7, 0d7FF0000000000000;
	setp.nan.f64 	%p31, %fd185, %fd185;
	setp.eq.s32 	%p32, %r18, 2146435072;
	setp.eq.f64 	%p33, %fd185, 0d0000000000000000;
	setp.eq.f64 	%p34, %fd184, 0d3FF0000000000000;
	setp.neu.f64 	%p35, %fd6, 0d7FF0000000000000;
	setp.nan.f64 	%p36, %fd184, %fd184;
	setp.eq.s32 	%p37, %r19, 2146435072;
	setp.eq.f64 	%p38, %fd184, 0d0000000000000000;
	mul.wide.u32 	%rd101, %r231, 4;
	add.s64 	%rd102, %rd3, %rd101;
	cvta.to.global.u64 	%rd103, %rd143;
	mul.wide.u32 	%rd104, %r230, 8;
	add.s64 	%rd105, %rd103, %rd104;
	ld.global.f64 	%fd71, [%rd105];
	{ // callseq 1, 0
	.param .b64 param0;
	st.param.f64 	[param0], %fd6;
	.param .b64 param1;
	st.param.f64 	[param1], 0d4008000000000000;
	.param .b64 retval0;
	call.uni (retval0), 
	__internal_accurate_pow, 
	(
	param0, 
	param1
	);
	ld.param.f64 	%fd225, [retval0];
	} // callseq 1
	neg.f64 	%fd227, %fd225;
	selp.f64 	%fd228, %fd227, %fd225, %p4;
	{ // callseq 2, 0
	.param .b64 param0;
	st.param.f64 	[param0], %fd7;
	.param .b64 param1;
	st.param.f64 	[param1], 0d4008000000000000;
	.param .b64 retval0;
	call.uni (retval0), 
	__internal_accurate_pow, 
	(
	param0, 
	param1
	);
	ld.param.f64 	%fd229, [retval0];
	} // callseq 2
	neg.f64 	%fd231, %fd229;
	selp.f64 	%fd232, %fd231, %fd229, %p3;
	{ // callseq 3, 0
	.param .b64 param0;
	st.param.f64 	[param0], %fd6;
	.param .b64 param1;
	st.param.f64 	[param1], 0d4000000000000000;
	.param .b64 retval0;
	call.uni (retval0), 
	__internal_accurate_pow, 
	(
	param0, 
	param1
	);
	ld.param.f64 	%fd233, [retval0];
	} // callseq 3
	neg.f64 	%fd235, %fd233;
	selp.f64 	%fd236, %fd235, %fd233, %p2;
	{ // callseq 4, 0
	.param .b64 param0;
	st.param.f64 	[param0], %fd7;
	.param .b64 param1;
	st.param.f64 	[param1], 0d4000000000000000;
	.param .b64 retval0;
	call.uni (retval0), 
	__internal_accurate_pow, 
	(
	param0, 
	param1
	);
	ld.param.f64 	%fd237, [retval0];
	} // callseq 4
	neg.f64 	%fd239, %fd237;
	selp.f64 	%fd240, %fd239, %fd237, %p1;
	selp.f64 	%fd241, %fd17, %fd228, %p38;
	mov.f64 	%fd242, 0d4008000000000000;
	add.rn.f64 	%fd243, %fd184, %fd242;
	selp.f64 	%fd244, %fd243, %fd241, %p36;
	selp.f64 	%fd245, %fd244, %fd16, %p35;
	selp.f64 	%fd246, %fd245, %fd241, %p37;
	selp.f64 	%fd72, 0d3FF0000000000000, %fd246, %p34;
	selp.f64 	%fd247, %fd15, %fd232, %p33;
	add.rn.f64 	%fd248, %fd185, %fd242;
	selp.f64 	%fd249, %fd248, %fd247, %p31;
	selp.f64 	%fd250, %fd249, %fd14, %p30;
	selp.f64 	%fd251, %fd250, %fd247, %p32;
	selp.f64 	%fd73, 0d3FF0000000000000, %fd251, %p29;
	selp.f64 	%fd252, %fd13, %fd236, %p38;
	mov.f64 	%fd253, 0d4000000000000000;
	add.rn.f64 	%fd254, %fd184, %fd253;
	selp.f64 	%fd255, %fd254, %fd252, %p36;
	selp.f64 	%fd256, %fd255, %fd12, %p35;
	selp.f64 	%fd257, %fd256, %fd252, %p28;
	selp.f64 	%fd74, 0d3FF0000000000000, %fd257, %p34;
	selp.f64 	%fd258, %fd11, %fd240, %p33;
	add.rn.f64 	%fd259, %fd185, %fd253;
	selp.f64 	%fd260, %fd259, %fd258, %p31;
	selp.f64 	%fd261, %fd260, %fd10, %p30;
	selp.f64 	%fd262, %fd261, %fd258, %p27;
	selp.f64 	%fd75, 0d3FF0000000000000, %fd262, %p29;
	ld.local.u32 	%r35, [%rd102];
	mov.b32 	%r232, 0;
$L__BB0_10:
	ld.param.u64 	%rd139, [_Z17kernelPPnewPlayerPddddddPKdS1_S1_iiS1_S1_S1_S1_iS1_S1_S1_S1_S1_iPKiS1_S1__param_11];
	ld.param.u32 	%r220, [_Z17kernelPPnewPlayerPddddddPKdS1_S1_iiS1_S1_S1_S1_iS1_S1_S1_S1_S1_iPKiS1_S1__param_10];
	cvta.to.global.u64 	%rd150, %rd139;
	mul.lo.s32 	%r233, %r232, %r220;
	mov.u32 	%r234, %r15;
$L__BB0_11:
	ld.param.u64 	%rd141, [_Z17kernelPPnewPlayerPddddddPKdS1_S1_iiS1_S1_S1_S1_iS1_S1_S1_S1_S1_iPKiS1_S1__param_13];
	ld.param.u64 	%rd140, [_Z17kernelPPnewPlayerPddddddPKdS1_S1_iiS1_S1_S1_S1_iS1_S1_S1_S1_S1_iPKiS1_S1__param_12];
	setp.lt.s32 	%p39, %r4, 0;
	and.b32  	%r40, %r4, 2146435072;
	setp.eq.s32 	%p40, %r40, 1062207488;
	cvta.to.global.u64 	%rd106, %rd140;
	mul.wide.u32 	%rd107, %r233, 8;
	add.s64 	%rd108, %rd106, %rd107;
	ld.global.f64 	%fd263, [%rd108];
	cvta.to.global.u64 	%rd109, %rd141;
	add.s64 	%rd110, %rd109, %rd107;
	ld.global.f64 	%fd264, [%rd110];
	add.s64 	%rd111, %rd4, %rd107;
	ld.global.f64 	%fd265, [%rd111];
	mul.f64 	%fd266, %fd264, %fd43;
	fma.rn.f64 	%fd267, %fd263, %fd40, %fd266;
	fma.rn.f64 	%fd94, %fd265, %fd46, %fd267;
	mul.f64 	%fd268, %fd264, %fd44;
	fma.rn.f64 	%fd269, %fd263, %fd41, %fd268;
	fma.rn.f64 	%fd95, %fd265, %fd47, %fd269;
	mul.f64 	%fd270, %fd264, %fd45;
	fma.rn.f64 	%fd271, %fd263, %fd42, %fd270;
	fma.rn.f64 	%fd96, %fd265, %fd48, %fd271;
	ld.global.f64 	%fd97, [%rd150];
	sub.f64 	%fd98, %fd1, %fd94;
	sub.f64 	%fd99, %fd2, %fd95;
	sub.f64 	%fd100, %fd3, %fd96;
	mul.f64 	%fd272, %fd99, %fd99;
	fma.rn.f64 	%fd273, %fd98, %fd98, %fd272;
	fma.rn.f64 	%fd101, %fd100, %fd100, %fd273;
	sqrt.rn.f64 	%fd102, %fd101;
	mul.f64 	%fd103, %fd186, %fd98;
	{
	.reg .b32 %temp; 
	mov.b64 	{%temp, %r41}, %fd102;
	}
	abs.f64 	%fd104, %fd102;
	{ // callseq 5, 0
	.param .b64 param0;
	st.param.f64 	[param0], %fd104;
	.param .b64 param1;
	st.param.f64 	[param1], 0d4000000000000000;
	.param .b64 retval0;
	call.uni (retval0), 
	__internal_accurate_pow, 
	(
	param0, 
	param1
	);
	ld.param.f64 	%fd274, [retval0];
	} // callseq 5
	setp.lt.s32 	%p41, %r41, 0;
	neg.f64 	%fd276, %fd274;
	selp.f64 	%fd277, %fd276, %fd274, %p40;
	selp.f64 	%fd278, %fd277, %fd274, %p41;
	setp.eq.f64 	%p42, %fd101, 0d0000000000000000;
	selp.b32 	%r120, %r41, 0, %p40;
	or.b32  	%r121, %r120, 2146435072;
	selp.b32 	%r122, %r121, %r120, %p39;
	mov.b32 	%r123, 0;
	mov.b64 	%fd279, {%r123, %r122};
	selp.f64 	%fd907, %fd279, %fd278, %p42;
	add.f64 	%fd280, %fd102, 0d4000000000000000;
	{
	.reg .b32 %temp; 
	mov.b64 	{%temp, %r124}, %fd280;
	}
	and.b32  	%r125, %r124, 2146435072;
	setp.ne.s32 	%p43, %r125, 2146435072;
	@%p43 bra 	$L__BB0_19;
	setp.ge.f64 	%p44, %fd101, 0d0000000000000000;
	@%p44 bra 	$L__BB0_17;
	mov.f64 	%fd281, 0d4000000000000000;
	add.rn.f64 	%fd907, %fd102, %fd281;
	bra.uni 	$L__BB0_19;
$L__BB0_14:
	ld.param.u32 	%r226, [_Z17kernelPPnewPlayerPddddddPKdS1_S1_iiS1_S1_S1_S1_iS1_S1_S1_S1_S1_iPKiS1_S1__param_21];
	ld.param.f64 	%fd864, [_Z17kernelPPnewPlayerPddddddPKdS1_S1_iiS1_S1_S1_S1_iS1_S1_S1_S1_S1_iPKiS1_S1__param_5];
	mov.f64 	%fd865, 0d0000000000000000;
	div.rn.f64 	%fd18, %fd865, %fd864;
	neg.s32 	%r228, %r226;
	mad.lo.s32 	%r227, %r3, 3, 1;
	mov.f64 	%fd866, %fd865;
	mov.f64 	%fd867, %fd865;
$L__BB0_15:
	add.s32 	%r197, %r227, -1;
	mul.wide.u32 	%rd119, %r197, 8;
	add.s64 	%rd120, %rd1, %rd119;
	ld.global.f64 	%fd828, [%rd120];
	add.s32 	%r198, %r227, 1;
	mul.wide.u32 	%rd121, %r227, 8;
	add.s64 	%rd122, %rd1, %rd121;
	ld.global.f64 	%fd829, [%rd122];
	mul.wide.u32 	%rd123, %r198, 8;
	add.s64 	%rd124, %rd1, %rd123;
	ld.global.f64 	%fd830, [%rd124];
	mul.f64 	%fd831, %fd829, %fd18;
	fma.rn.f64 	%fd832, %fd828, %fd18, %fd831;
	fma.rn.f64 	%fd833, %fd830, %fd18, %fd832;
	add.f64 	%fd867, %fd867, %fd833;
	add.f64 	%fd866, %fd866, %fd833;
	add.f64 	%fd865, %fd865, %fd833;
	add.s32 	%r228, %r228, 1;
	setp.eq.s32 	%p116, %r228, 0;
	add.s32 	%r227, %r227, 3;
	@%p116 bra 	$L__BB0_16;
	bra.uni 	$L__BB0_15;
$L__BB0_16:
	st.shared.f64 	[%r2], %fd867;
	st.shared.f64 	[%r2+8], %fd866;
	st.shared.f64 	[%r2+16], %fd865;
	bra.uni 	$L__BB0_45;
$L__BB0_17:
	setp.neu.f64 	%p45, %fd104, 0d7FF0000000000000;
	@%p45 bra 	$L__BB0_19;
	setp.lt.s32 	%p46, %r41, 0;
	setp.eq.s32 	%p47, %r40, 1062207488;
	and.b32  	%r127, %r4, 2147483647;
	setp.ne.s32 	%p48, %r127, 1071644672;
	or.b32  	%r128, %r6, -2147483648;
	selp.b32 	%r129, %r128, %r6, %p48;
	selp.b32 	%r130, %r129, %r6, %p47;
	selp.b32 	%r131, %r130, %r6, %p46;
	mov.b32 	%r132, 0;
	mov.b64 	%fd907, {%r132, %r131};
$L__BB0_19:
	setp.eq.f64 	%p49, %fd101, 0d0000000000000000;
	setp.lt.s32 	%p50, %r41, 0;
	setp.lt.s32 	%p51, %r8, 0;
	and.b32  	%r133, %r8, 2146435072;
	setp.eq.s32 	%p52, %r133, 1072693248;
	setp.eq.f64 	%p53, %fd102, 0d3FF0000000000000;
	selp.f64 	%fd109, 0d3FF0000000000000, %fd907, %p53;
	mul.f64 	%fd110, %fd4, %fd98;
	{ // callseq 6, 0
	.param .b64 param0;
	st.param.f64 	[param0], %fd104;
	.param .b64 param1;
	st.param.f64 	[param1], 0d4010000000000000;
	.param .b64 retval0;
	call.uni (retval0), 
	__internal_accurate_pow, 
	(
	param0, 
	param1
	);
	ld.param.f64 	%fd282, [retval0];
	} // callseq 6
	neg.f64 	%fd284, %fd282;
	selp.f64 	%fd285, %fd284, %fd282, %p52;
	selp.f64 	%fd286, %fd285, %fd282, %p50;
	selp.b32 	%r134, %r41, 0, %p52;
	or.b32  	%r135, %r134, 2146435072;
	selp.b32 	%r136, %r135, %r134, %p51;
	mov.b32 	%r137, 0;
	mov.b64 	%fd287, {%r137, %r136};
	selp.f64 	%fd908, %fd287, %fd286, %p49;
	add.f64 	%fd288, %fd102, 0d4010000000000000;
	{
	.reg .b32 %temp; 
	mov.b64 	{%temp, %r138}, %fd288;
	}
	and.b32  	%r139, %r138, 2146435072;
	setp.ne.s32 	%p54, %r139, 2146435072;
	@%p54 bra 	$L__BB0_24;
	setp.ge.f64 	%p55, %fd101, 0d0000000000000000;
	@%p55 bra 	$L__BB0_22;
	mov.f64 	%fd289, 0d4010000000000000;
	add.rn.f64 	%fd908, %fd102, %fd289;
	bra.uni 	$L__BB0_24;
$L__BB0_22:
	setp.neu.f64 	%p56, %fd104, 0d7FF0000000000000;
	@%p56 bra 	$L__BB0_24;
	setp.lt.s32 	%p57, %r41, 0;
	and.b32  	%r140, %r8, 2146435072;
	setp.eq.s32 	%p58, %r140, 1072693248;
	and.b32  	%r141, %r8, 2147483647;
	setp.ne.s32 	%p59, %r141, 1071644672;
	setp.lt.s32 	%p60, %r8, 0;
	selp.b32 	%r142, 0, 2146435072, %p60;
	or.b32  	%r143, %r142, -2147483648;
	selp.b32 	%r144, %r143, %r142, %p59;
	selp.b32 	%r145, %r144, %r142, %p58;
	selp.b32 	%r146, %r145, %r142, %p57;
	mov.b32 	%r147, 0;
	mov.b64 	%fd908, {%r147, %r146};
$L__BB0_24:
	setp.eq.f64 	%p61, %fd102, 0d3FF0000000000000;
	setp.eq.f64 	%p62, %fd101, 0d0000000000000000;
	setp.lt.s32 	%p63, %r41, 0;
	setp.lt.s32 	%p64, %r9, 0;
	and.b32  	%r42, %r9, 2146435072;
	setp.eq.s32 	%p65, %r42, 1073741824;
	selp.f64 	%fd115, 0d3FF0000000000000, %fd908, %p61;
	mul.f64 	%fd290, %fd98, %fd110;
	div.rn.f64 	%fd291, %fd290, %fd115;
	mul.f64 	%fd116, %fd98, %fd37;
	mul.f64 	%fd117, %fd99, %fd38;
	add.f64 	%fd292, %fd116, %fd117;
	mul.f64 	%fd118, %fd100, %fd39;
	add.f64 	%fd119, %fd292, %fd118;
	mul.f64 	%fd293, %fd103, %fd37;
	div.rn.f64 	%fd294, %fd293, %fd109;
	fma.rn.f64 	%fd295, %fd291, %fd119, %fd294;
	div.rn.f64 	%fd120, %fd102, %fd184;
	setp.gt.f64 	%p66, %fd70, %fd120;
	selp.f64 	%fd121, 0d3FF0000000000000, 0d0000000000000000, %p66;
	div.rn.f64 	%fd122, %fd121, %fd72;
	div.rn.f64 	%fd296, %fd116, %fd109;
	rcp.rn.f64 	%fd123, %fd109;
	add.f64 	%fd124, %fd98, %fd98;
	mul.f64 	%fd297, %fd98, %fd124;
	div.rn.f64 	%fd298, %fd297, %fd115;
	sub.f64 	%fd299, %fd123, %fd298;
	fma.rn.f64 	%fd300, %fd299, %fd119, %fd296;
	mul.f64 	%fd301, %fd187, %fd300;
	div.rn.f64 	%fd125, %fd102, %fd185;
	setp.gt.f64 	%p67, %fd70, %fd125;
	selp.f64 	%fd126, 0d3FF0000000000000, 0d0000000000000000, %p67;
	div.rn.f64 	%fd127, %fd126, %fd73;
	mul.f64 	%fd302, %fd301, %fd127;
	fma.rn.f64 	%fd128, %fd295, %fd122, %fd302;
	mul.f64 	%fd129, %fd5, %fd98;
	{ // callseq 7, 0
	.param .b64 param0;
	st.param.f64 	[param0], %fd104;
	.param .b64 param1;
	st.param.f64 	[param1], 0d4008000000000000;
	.param .b64 retval0;
	call.uni (retval0), 
	__internal_accurate_pow, 
	(
	param0, 
	param1
	);
	ld.param.f64 	%fd303, [retval0];
	} // callseq 7
	neg.f64 	%fd305, %fd303;
	selp.f64 	%fd306, %fd305, %fd303, %p65;
	selp.f64 	%fd307, %fd306, %fd303, %p63;
	selp.b32 	%r148, %r41, 0, %p65;
	or.b32  	%r149, %r148, 2146435072;
	selp.b32 	%r150, %r149, %r148, %p64;
	mov.b32 	%r151, 0;
	mov.b64 	%fd308, {%r151, %r150};
	selp.f64 	%fd909, %fd308, %fd307, %p62;
	add.f64 	%fd309, %fd102, 0d4008000000000000;
	{
	.reg .b32 %temp; 
	mov.b64 	{%temp, %r152}, %fd309;
	}
	and.b32  	%r153, %r152, 2146435072;
	setp.ne.s32 	%p68, %r153, 2146435072;
	@%p68 bra 	$L__BB0_29;
	setp.ge.f64 	%p69, %fd101, 0d0000000000000000;
	@%p69 bra 	$L__BB0_27;
	mov.f64 	%fd310, 0d4008000000000000;
	add.rn.f64 	%fd909, %fd102, %fd310;
	bra.uni 	$L__BB0_29;
$L__BB0_27:
	setp.neu.f64 	%p70, %fd104, 0d7FF0000000000000;
	@%p70 bra 	$L__BB0_29;
	setp.lt.s32 	%p71, %r41, 0;
	setp.eq.s32 	%p72, %r42, 1073741824;
	and.b32  	%r155, %r9, 2147483647;
	setp.ne.s32 	%p73, %r155, 1071644672;
	or.b32  	%r156, %r11, -2147483648;
	selp.b32 	%r157, %r156, %r11, %p73;
	selp.b32 	%r158, %r157, %r11, %p72;
	selp.b32 	%r159, %r158, %r11, %p71;
	mov.b32 	%r160, 0;
	mov.b64 	%fd909, {%r160, %r159};
$L__BB0_29:
	setp.eq.f64 	%p74, %fd102, 0d3FF0000000000000;
	setp.eq.f64 	%p75, %fd101, 0d0000000000000000;
	setp.lt.s32 	%p76, %r41, 0;
	setp.lt.s32 	%p77, %r13, 0;
	and.b32  	%r161, %r13, 2146435072;
	setp.eq.s32 	%p78, %r161, 1074790400;
	selp.f64 	%fd134, 0d3FF0000000000000, %fd909, %p74;
	rcp.rn.f64 	%fd135, %fd134;
	mul.f64 	%fd136, %fd98, 0d4018000000000000;
	{ // callseq 8, 0
	.param .b64 param0;
	st.param.f64 	[param0], %fd104;
	.param .b64 param1;
	st.param.f64 	[param1], 0d4014000000000000;
	.param .b64 retval0;
	call.uni (retval0), 
	__internal_accurate_pow, 
	(
	param0, 
	param1
	);
	ld.param.f64 	%fd311, [retval0];
	} // callseq 8
	neg.f64 	%fd313, %fd311;
	selp.f64 	%fd314, %fd313, %fd311, %p78;
	selp.f64 	%fd315, %fd314, %fd311, %p76;
	selp.b32 	%r162, %r41, 0, %p78;
	or.b32  	%r163, %r162, 2146435072;
	selp.b32 	%r164, %r163, %r162, %p77;
	mov.b32 	%r165, 0;
	mov.b64 	%fd316, {%r165, %r164};
	selp.f64 	%fd910, %fd316, %fd315, %p75;
	add.f64 	%fd317, %fd102, 0d4014000000000000;
	{
	.reg .b32 %temp; 
	mov.b64 	{%temp, %r166}, %fd317;
	}
	and.b32  	%r167, %r166, 2146435072;
	setp.ne.s32 	%p79, %r167, 2146435072;
	@%p79 bra 	$L__BB0_34;
	setp.ge.f64 	%p80, %fd101, 0d0000000000000000;
	@%p80 bra 	$L__BB0_32;
	mov.f64 	%fd318, 0d4014000000000000;
	add.rn.f64 	%fd910, %fd102, %fd318;
	bra.uni 	$L__BB0_34;
$L__BB0_32:
	setp.neu.f64 	%p81, %fd104, 0d7FF0000000000000;
	@%p81 bra 	$L__BB0_34;
	setp.lt.s32 	%p82, %r41, 0;
	and.b32  	%r168, %r13, 2146435072;
	setp.eq.s32 	%p83, %r168, 1074790400;
	and.b32  	%r169, %r13, 2147483647;
	setp.ne.s32 	%p84, %r169, 1071644672;
	setp.lt.s32 	%p85, %r13, 0;
	selp.b32 	%r170, 0, 2146435072, %p85;
	or.b32  	%r171, %r170, -2147483648;
	selp.b32 	%r172, %r171, %r170, %p84;
	selp.b32 	%r173, %r172, %r170, %p83;
	selp.b32 	%r174, %r173, %r170, %p82;
	mov.b32 	%r175, 0;
	mov.b64 	%fd910, {%r175, %r174};
$L__BB0_34:
	setp.eq.f64 	%p86, %fd102, 0d3FF0000000000000;
	setp.eq.f64 	%p87, %fd101, 0d0000000000000000;
	setp.lt.s32 	%p88, %r41, 0;
	setp.lt.s32 	%p89, %r14, 0;
	and.b32  	%r176, %r14, 2146435072;
	setp.eq.s32 	%p90, %r176, 1074790400;
	selp.f64 	%fd141, 0d3FF0000000000000, %fd910, %p86;
	mul.f64 	%fd319, %fd98, %fd136;
	div.rn.f64 	%fd320, %fd319, %fd141;
	sub.f64 	%fd321, %fd135, %fd320;
	mul.f64 	%fd322, %fd4, %fd321;
	mul.f64 	%fd323, %fd322, %fd119;
	mul.f64 	%fd324, %fd110, %fd37;
	div.rn.f64 	%fd325, %fd324, %fd134;
	mul.f64 	%fd326, %fd129, %fd37;
	div.rn.f64 	%fd327, %fd326, %fd134;
	sub.f64 	%fd328, %fd327, %fd325;
	sub.f64 	%fd329, %fd328, %fd323;
	sub.f64 	%fd142, %fd70, %fd120;
	mul.f64 	%fd330, %fd142, %fd121;
	div.rn.f64 	%fd143, %fd330, %fd74;
	fma.rn.f64 	%fd331, %fd329, %fd143, %fd128;
	mul.f64 	%fd332, %fd124, %fd37;
	div.rn.f64 	%fd333, %fd332, %fd134;
	mul.f64 	%fd144, %fd98, 0d4008000000000000;
	mul.f64 	%fd334, %fd144, %fd37;
	div.rn.f64 	%fd335, %fd334, %fd134;
	add.f64 	%fd336, %fd333, %fd335;
	mul.f64 	%fd145, %fd98, 0d4010000000000000;
	mul.f64 	%fd337, %fd98, %fd145;
	div.rn.f64 	%fd338, %fd337, %fd141;
	sub.f64 	%fd339, %fd135, %fd338;
	mul.f64 	%fd340, %fd339, 0d4008000000000000;
	fma.rn.f64 	%fd341, %fd340, %fd119, %fd336;
	mul.f64 	%fd342, %fd187, %fd341;
	sub.f64 	%fd146, %fd70, %fd125;
	mul.f64 	%fd343, %fd146, %fd126;
	div.rn.f64 	%fd147, %fd343, %fd75;
	fma.rn.f64 	%fd148, %fd342, %fd147, %fd331;
	div.rn.f64 	%fd149, %fd116, %fd141;
	{ // callseq 9, 0
	.param .b64 param0;
	st.param.f64 	[param0], %fd104;
	.param .b64 param1;
	st.param.f64 	[param1], 0d401C000000000000;
	.param .b64 retval0;
	call.uni (retval0), 
	__internal_accurate_pow, 
	(
	param0, 
	param1
	);
	ld.param.f64 	%fd344, [retval0];
	} // callseq 9
	neg.f64 	%fd346, %fd344;
	selp.f64 	%fd347, %fd346, %fd344, %p90;
	selp.f64 	%fd348, %fd347, %fd344, %p88;
	selp.b32 	%r177, %r41, 0, %p90;
	or.b32  	%r178, %r177, 2146435072;
	selp.b32 	%r179, %r178, %r177, %p89;
	mov.b32 	%r180, 0;
	mov.b64 	%fd349, {%r180, %r179};
	selp.f64 	%fd911, %fd349, %fd348, %p87;
	add.f64 	%fd350, %fd102, 0d401C000000000000;
	{
	.reg .b32 %temp; 
	mov.b64 	{%temp, %r181}, %fd350;
	}
	and.b32  	%r182, %r181, 2146435072;
	setp.ne.s32 	%p91, %r182, 2146435072;
	@%p91 bra 	$L__BB0_39;
	setp.ge.f64 	%p92, %fd101, 0d0000000000000000;
	@%p92 bra 	$L__BB0_37;
	mov.f64 	%fd351, 0d401C000000000000;
	add.rn.f64 	%fd911, %fd102, %fd351;
	bra.uni 	$L__BB0_39;
$L__BB0_37:
	setp.neu.f64 	%p93, %fd104, 0d7FF0000000000000;
	@%p93 bra 	$L__BB0_39;
	setp.lt.s32 	%p94, %r41, 0;
	and.b32  	%r183, %r14, 2146435072;
	setp.eq.s32 	%p95, %r183, 1074790400;
	and.b32  	%r184, %r14, 2147483647;
	setp.ne.s32 	%p96, %r184, 1071644672;
	setp.lt.s32 	%p97, %r14, 0;
	selp.b32 	%r185, 0, 2146435072, %p97;
	or.b32  	%r186, %r185, -2147483648;
	selp.b32 	%r187, %r186, %r185, %p96;
	selp.b32 	%r188, %r187, %r185, %p95;
	selp.b32 	%r189, %r188, %r185, %p94;
	mov.b32 	%r190, 0;
	mov.b64 	%fd911, {%r190, %r189};
$L__BB0_39:
	rcp.rn.f64 	%fd352, %fd141;
	mul.f64 	%fd353, %fd98, 0d4014000000000000;
	setp.eq.f64 	%p98, %fd102, 0d3FF0000000000000;
	selp.f64 	%fd354, 0d3FF0000000000000, %fd911, %p98;
	mul.f64 	%fd355, %fd98, %fd353;
	div.rn.f64 	%fd356, %fd355, %fd354;
	sub.f64 	%fd357, %fd352, %fd356;
	add.f64 	%fd358, %fd149, %fd149;
	fma.rn.f64 	%fd359, %fd357, %fd119, %fd358;
	mul.f64 	%fd360, %fd8, %fd359;
	mul.f64 	%fd361, %fd142, %fd142;
	add.f64 	%fd362, %fd102, %fd102;
	div.rn.f64 	%fd363, %fd362, %fd184;
	add.f64 	%fd364, %fd70, %fd363;
	mul.f64 	%fd365, %fd361, %fd364;
	div.rn.f64 	%fd366, %fd365, 0d4018000000000000;
	mul.f64 	%fd367, %fd366, %fd121;
	mul.f64 	%fd368, %fd146, %fd146;
	div.rn.f64 	%fd369, %fd362, %fd185;
	add.f64 	%fd370, %fd70, %fd369;
	mul.f64 	%fd371, %fd368, %fd370;
	div.rn.f64 	%fd372, %fd371, 0d4018000000000000;
	mul.f64 	%fd373, %fd372, %fd126;
	sub.f64 	%fd374, %fd367, %fd373;
	mul.f64 	%fd375, %fd374, %fd360;
	sub.f64 	%fd376, %fd148, %fd375;
	mul.f64 	%fd377, %fd103, %fd38;
	div.rn.f64 	%fd378, %fd377, %fd109;
	mul.f64 	%fd379, %fd4, %fd99;
	mul.f64 	%fd380, %fd98, %fd379;
	div.rn.f64 	%fd381, %fd380, %fd115;
	fma.rn.f64 	%fd382, %fd381, %fd119, %fd378;
	mul.f64 	%fd383, %fd99, %fd37;
	div.rn.f64 	%fd384, %fd383, %fd109;
	add.f64 	%fd385, %fd99, %fd99;
	mul.f64 	%fd386, %fd385, %fd98;
	div.rn.f64 	%fd387, %fd386, %fd115;
	mul.f64 	%fd388, %fd387, %fd119;
	sub.f64 	%fd389, %fd384, %fd388;
	mul.f64 	%fd390, %fd187, %fd389;
	mul.f64 	%fd391, %fd127, %fd390;
	fma.rn.f64 	%fd392, %fd122, %fd382, %fd391;
	mul.f64 	%fd393, %fd129, %fd38;
	div.rn.f64 	%fd394, %fd393, %fd134;
	mul.f64 	%fd395, %fd379, %fd37;
	div.rn.f64 	%fd396, %fd395, %fd134;
	sub.f64 	%fd397, %fd394, %fd396;
	mul.f64 	%fd398, %fd99, 0d4018000000000000;
	mul.f64 	%fd399, %fd398, %fd98;
	div.rn.f64 	%fd400, %fd399, %fd141;
	mul.f64 	%fd401, %fd4, %fd400;
	fma.rn.f64 	%fd402, %fd401, %fd119, %fd397;
	fma.rn.f64 	%fd403, %fd143, %fd402, %fd392;
	mul.f64 	%fd404, %fd124, %fd38;
	div.rn.f64 	%fd405, %fd404, %fd134;
	mul.f64 	%fd406, %fd99, 0d4008000000000000;
	mul.f64 	%fd407, %fd406, %fd37;
	div.rn.f64 	%fd408, %fd407, %fd134;
	add.f64 	%fd409, %fd405, %fd408;
	mul.f64 	%fd410, %fd99, 0d4010000000000000;
	mul.f64 	%fd411, %fd410, %fd98;
	div.rn.f64 	%fd412, %fd411, %fd141;
	mul.f64 	%fd413, %fd412, 0d4008000000000000;
	mul.f64 	%fd414, %fd413, %fd119;
	sub.f64 	%fd415, %fd409, %fd414;
	mul.f64 	%fd416, %fd187, %fd415;
	fma.rn.f64 	%fd417, %fd147, %fd416, %fd403;
	mul.f64 	%fd418, %fd98, %fd38;
	div.rn.f64 	%fd419, %fd418, %fd141;
	div.rn.f64 	%fd420, %fd383, %fd141;
	add.f64 	%fd421, %fd419, %fd420;
	mul.f64 	%fd422, %fd99, 0d4014000000000000;
	mul.f64 	%fd423, %fd422, %fd98;
	div.rn.f64 	%fd424, %fd423, %fd354;
	mul.f64 	%fd425, %fd424, %fd119;
	sub.f64 	%fd426, %fd421, %fd425;
	mul.f64 	%fd427, %fd8, %fd426;
	mul.f64 	%fd428, %fd374, %fd427;
	sub.f64 	%fd429, %fd417, %fd428;
	mul.f64 	%fd430, %fd103, %fd39;
	div.rn.f64 	%fd431, %fd430, %fd109;
	mul.f64 	%fd432, %fd4, %fd100;
	mul.f64 	%fd433, %fd98, %fd432;
	div.rn.f64 	%fd434, %fd433, %fd115;
	fma.rn.f64 	%fd435, %fd434, %fd119, %fd431;
	mul.f64 	%fd436, %fd100, %fd37;
	div.rn.f64 	%fd437, %fd436, %fd109;
	add.f64 	%fd438, %fd100, %fd100;
	mul.f64 	%fd439, %fd438, %fd98;
	div.rn.f64 	%fd440, %fd439, %fd115;
	mul.f64 	%fd441, %fd440, %fd119;
	sub.f64 	%fd442, %fd437, %fd441;
	mul.f64 	%fd443, %fd187, %fd442;
	mul.f64 	%fd444, %fd127, %fd443;
	fma.rn.f64 	%fd445, %fd122, %fd435, %fd444;
	mul.f64 	%fd446, %fd129, %fd39;
	div.rn.f64 	%fd447, %fd446, %fd134;
	mul.f64 	%fd448, %fd432, %fd37;
	div.rn.f64 	%fd449, %fd448, %fd134;
	sub.f64 	%fd450, %fd447, %fd449;
	mul.f64 	%fd451, %fd100, 0d4018000000000000;
	mul.f64 	%fd452, %fd451, %fd98;
	div.rn.f64 	%fd453, %fd452, %fd141;
	mul.f64 	%fd454, %fd4, %fd453;
	fma.rn.f64 	%fd455, %fd454, %fd119, %fd450;
	fma.rn.f64 	%fd456, %fd143, %fd455, %fd445;
	mul.f64 	%fd457, %fd124, %fd39;
	div.rn.f64 	%fd458, %fd457, %fd134;
	mul.f64 	%fd459, %fd100, 0d4008000000000000;
	mul.f64 	%fd460, %fd459, %fd37;
	div.rn.f64 	%fd461, %fd460, %fd134;
	add.f64 	%fd462, %fd458, %fd461;
	mul.f64 	%fd463, %fd100, 0d4010000000000000;
	mul.f64 	%fd464, %fd463, %fd98;
	div.rn.f64 	%fd465, %fd464, %fd141;
	mul.f64 	%fd466, %fd465, 0d4008000000000000;
	mul.f64 	%fd467, %fd466, %fd119;
	sub.f64 	%fd468, %fd462, %fd467;
	mul.f64 	%fd469, %fd187, %fd468;
	fma.rn.f64 	%fd470, %fd147, %fd469, %fd456;
	mul.f64 	%fd471, %fd98, %fd39;
	div.rn.f64 	%fd472, %fd471, %fd141;
	div.rn.f64 	%fd473, %fd436, %fd141;
	add.f64 	%fd474, %fd472, %fd473;
	mul.f64 	%fd475, %fd100, 0d4014000000000000;
	mul.f64 	%fd476, %fd475, %fd98;
	div.rn.f64 	%fd477, %fd476, %fd354;
	mul.f64 	%fd478, %fd477, %fd119;
	sub.f64 	%fd479, %fd474, %fd478;
	mul.f64 	%fd480, %fd8, %fd479;
	mul.f64 	%fd481, %fd374, %fd480;
	sub.f64 	%fd482, %fd470, %fd481;
	mul.f64 	%fd483, %fd186, %fd99;
	mul.f64 	%fd484, %fd483, %fd37;
	div.rn.f64 	%fd485, %fd484, %fd109;
	mul.f64 	%fd486, %fd110, %fd99;
	div.rn.f64 	%fd487, %fd486, %fd115;
	fma.rn.f64 	%fd488, %fd487, %fd119, %fd485;
	div.rn.f64 	%fd489, %fd418, %fd109;
	mul.f64 	%fd490, %fd124, %fd99;
	div.rn.f64 	%fd491, %fd490, %fd115;
	mul.f64 	%fd492, %fd491, %fd119;
	sub.f64 	%fd493, %fd489, %fd492;
	mul.f64 	%fd494, %fd187, %fd493;
	mul.f64 	%fd495, %fd127, %fd494;
	fma.rn.f64 	%fd496, %fd122, %fd488, %fd495;
	mul.f64 	%fd497, %fd5, %fd99;
	mul.f64 	%fd498, %fd497, %fd37;
	div.rn.f64 	%fd499, %fd498, %fd134;
	mul.f64 	%fd500, %fd110, %fd38;
	div.rn.f64 	%fd501, %fd500, %fd134;
	sub.f64 	%fd502, %fd499, %fd501;
	mul.f64 	%fd503, %fd136, %fd99;
	div.rn.f64 	%fd504, %fd503, %fd141;
	mul.f64 	%fd505, %fd4, %fd504;
	fma.rn.f64 	%fd506, %fd505, %fd119, %fd502;
	fma.rn.f64 	%fd507, %fd143, %fd506, %fd496;
	mul.f64 	%fd508, %fd385, %fd37;
	div.rn.f64 	%fd509, %fd508, %fd134;
	mul.f64 	%fd510, %fd144, %fd38;
	div.rn.f64 	%fd511, %fd510, %fd134;
	add.f64 	%fd512, %fd509, %fd511;
	mul.f64 	%fd513, %fd145, %fd99;
	div.rn.f64 	%fd514, %fd513, %fd141;
	mul.f64 	%fd515, %fd514, 0d4008000000000000;
	mul.f64 	%fd516, %fd515, %fd119;
	sub.f64 	%fd517, %fd512, %fd516;
	mul.f64 	%fd518, %fd187, %fd517;
	fma.rn.f64 	%fd519, %fd147, %fd518, %fd507;
	mul.f64 	%fd520, %fd353, %fd99;
	div.rn.f64 	%fd521, %fd520, %fd354;
	mul.f64 	%fd522, %fd521, %fd119;
	sub.f64 	%fd523, %fd421, %fd522;
	mul.f64 	%fd524, %fd8, %fd523;
	mul.f64 	%fd525, %fd374, %fd524;
	sub.f64 	%fd526, %fd519, %fd525;
	mul.f64 	%fd527, %fd483, %fd38;
	div.rn.f64 	%fd528, %fd527, %fd109;
	mul.f64 	%fd529, %fd99, %fd379;
	div.rn.f64 	%fd530, %fd529, %fd115;
	fma.rn.f64 	%fd531, %fd530, %fd119, %fd528;
	div.rn.f64 	%fd532, %fd117, %fd109;
	mul.f64 	%fd533, %fd99, %fd385;
	div.rn.f64 	%fd534, %fd533, %fd115;
	sub.f64 	%fd535, %fd123, %fd534;
	fma.rn.f64 	%fd536, %fd535, %fd119, %fd532;
	mul.f64 	%fd537, %fd187, %fd536;
	mul.f64 	%fd538, %fd127, %fd537;
	fma.rn.f64 	%fd539, %fd122, %fd531, %fd538;
	mul.f64 	%fd540, %fd497, %fd38;
	div.rn.f64 	%fd541, %fd540, %fd134;
	mul.f64 	%fd542, %fd379, %fd38;
	div.rn.f64 	%fd543, %fd542, %fd134;
	sub.f64 	%fd544, %fd541, %fd543;
	mul.f64 	%fd545, %fd99, %fd398;
	div.rn.f64 	%fd546, %fd545, %fd141;
	sub.f64 	%fd547, %fd135, %fd546;
	mul.f64 	%fd548, %fd4, %fd547;
	mul.f64 	%fd549, %fd548, %fd119;
	sub.f64 	%fd550, %fd544, %fd549;
	fma.rn.f64 	%fd551, %fd143, %fd550, %fd539;
	mul.f64 	%fd552, %fd385, %fd38;
	div.rn.f64 	%fd553, %fd552, %fd134;
	mul.f64 	%fd554, %fd406, %fd38;
	div.rn.f64 	%fd555, %fd554, %fd134;
	add.f64 	%fd556, %fd553, %fd555;
	mul.f64 	%fd557, %fd99, %fd410;
	div.rn.f64 	%fd558, %fd557, %fd141;
	sub.f64 	%fd559, %fd135, %fd558;
	mul.f64 	%fd560, %fd559, 0d4008000000000000;
	fma.rn.f64 	%fd561, %fd560, %fd119, %fd556;
	mul.f64 	%fd562, %fd187, %fd561;
	fma.rn.f64 	%fd563, %fd147, %fd562, %fd551;
	div.rn.f64 	%fd564, %fd117, %fd141;
	add.f64 	%fd565, %fd564, %fd564;
	mul.f64 	%fd566, %fd99, %fd422;
	div.rn.f64 	%fd567, %fd566, %fd354;
	sub.f64 	%fd568, %fd352, %fd567;
	fma.rn.f64 	%fd569, %fd568, %fd119, %fd565;
	mul.f64 	%fd570, %fd8, %fd569;
	mul.f64 	%fd571, %fd374, %fd570;
	sub.f64 	%fd572, %fd563, %fd571;
	mul.f64 	%fd573, %fd483, %fd39;
	div.rn.f64 	%fd574, %fd573, %fd109;
	mul.f64 	%fd575, %fd99, %fd432;
	div.rn.f64 	%fd576, %fd575, %fd115;
	fma.rn.f64 	%fd577, %fd576, %fd119, %fd574;
	mul.f64 	%fd578, %fd100, %fd38;
	div.rn.f64 	%fd579, %fd578, %fd109;
	mul.f64 	%fd580, %fd438, %fd99;
	div.rn.f64 	%fd581, %fd580, %fd115;
	mul.f64 	%fd582, %fd581, %fd119;
	sub.f64 	%fd583, %fd579, %fd582;
	mul.f64 	%fd584, %fd187, %fd583;
	mul.f64 	%fd585, %fd127, %fd584;
	fma.rn.f64 	%fd586, %fd122, %fd577, %fd585;
	mul.f64 	%fd587, %fd497, %fd39;
	div.rn.f64 	%fd588, %fd587, %fd134;
	mul.f64 	%fd589, %fd432, %fd38;
	div.rn.f64 	%fd590, %fd589, %fd134;
	sub.f64 	%fd591, %fd588, %fd590;
	mul.f64 	%fd592, %fd451, %fd99;
	div.rn.f64 	%fd593, %fd592, %fd141;
	mul.f64 	%fd594, %fd4, %fd593;
	fma.rn.f64 	%fd595, %fd594, %fd119, %fd591;
	fma.rn.f64 	%fd596, %fd143, %fd595, %fd586;
	mul.f64 	%fd597, %fd385, %fd39;
	div.rn.f64 	%fd598, %fd597, %fd134;
	mul.f64 	%fd599, %fd459, %fd38;
	div.rn.f64 	%fd600, %fd599, %fd134;
	add.f64 	%fd601, %fd598, %fd600;
	mul.f64 	%fd602, %fd463, %fd99;
	div.rn.f64 	%fd603, %fd602, %fd141;
	mul.f64 	%fd604, %fd603, 0d4008000000000000;
	mul.f64 	%fd605, %fd604, %fd119;
	sub.f64 	%fd606, %fd601, %fd605;
	mul.f64 	%fd607, %fd187, %fd606;
	fma.rn.f64 	%fd608, %fd147, %fd607, %fd596;
	mul.f64 	%fd609, %fd99, %fd39;
	div.rn.f64 	%fd610, %fd609, %fd141;
	div.rn.f64 	%fd611, %fd578, %fd141;
	add.f64 	%fd612, %fd610, %fd611;
	mul.f64 	%fd613, %fd475, %fd99;
	div.rn.f64 	%fd614, %fd613, %fd354;
	mul.f64 	%fd615, %fd614, %fd119;
	sub.f64 	%fd616, %fd612, %fd615;
	mul.f64 	%fd617, %fd8, %fd616;
	mul.f64 	%fd618, %fd374, %fd617;
	sub.f64 	%fd619, %fd608, %fd618;
	mul.f64 	%fd620, %fd186, %fd100;
	mul.f64 	%fd621, %fd620, %fd37;
	div.rn.f64 	%fd622, %fd621, %fd109;
	mul.f64 	%fd623, %fd110, %fd100;
	div.rn.f64 	%fd624, %fd623, %fd115;
	fma.rn.f64 	%fd625, %fd624, %fd119, %fd622;
	div.rn.f64 	%fd626, %fd471, %fd109;
	mul.f64 	%fd627, %fd124, %fd100;
	div.rn.f64 	%fd628, %fd627, %fd115;
	mul.f64 	%fd629, %fd628, %fd119;
	sub.f64 	%fd630, %fd626, %fd629;
	mul.f64 	%fd631, %fd187, %fd630;
	mul.f64 	%fd632, %fd127, %fd631;
	fma.rn.f64 	%fd633, %fd122, %fd625, %fd632;
	mul.f64 	%fd634, %fd5, %fd100;
	mul.f64 	%fd635, %fd634, %fd37;
	div.rn.f64 	%fd636, %fd635, %fd134;
	mul.f64 	%fd637, %fd110, %fd39;
	div.rn.f64 	%fd638, %fd637, %fd134;
	sub.f64 	%fd639, %fd636, %fd638;
	mul.f64 	%fd640, %fd136, %fd100;
	div.rn.f64 	%fd641, %fd640, %fd141;
	mul.f64 	%fd642, %fd4, %fd641;
	fma.rn.f64 	%fd643, %fd642, %fd119, %fd639;
	fma.rn.f64 	%fd644, %fd143, %fd643, %fd633;
	mul.f64 	%fd645, %fd438, %fd37;
	div.rn.f64 	%fd646, %fd645, %fd134;
	mul.f64 	%fd647, %fd144, %fd39;
	div.rn.f64 	%fd648, %fd647, %fd134;
	add.f64 	%fd649, %fd646, %fd648;
	mul.f64 	%fd650, %fd145, %fd100;
	div.rn.f64 	%fd651, %fd650, %fd141;
	mul.f64 	%fd652, %fd651, 0d4008000000000000;
	mul.f64 	%fd653, %fd652, %fd119;
	sub.f64 	%fd654, %fd649, %fd653;
	mul.f64 	%fd655, %fd187, %fd654;
	fma.rn.f64 	%fd656, %fd147, %fd655, %fd644;
	mul.f64 	%fd657, %fd353, %fd100;
	div.rn.f64 	%fd658, %fd657, %fd354;
	mul.f64 	%fd659, %fd658, %fd119;
	sub.f64 	%fd660, %fd474, %fd659;
	mul.f64 	%fd661, %fd8, %fd660;
	mul.f64 	%fd662, %fd374, %fd661;
	sub.f64 	%fd663, %fd656, %fd662;
	mul.f64 	%fd664, %fd620, %fd38;
	div.rn.f64 	%fd665, %fd664, %fd109;
	mul.f64 	%fd666, %fd379, %fd100;
	div.rn.f64 	%fd667, %fd666, %fd115;
	fma.rn.f64 	%fd668, %fd667, %fd119, %fd665;
	div.rn.f64 	%fd669, %fd609, %fd109;
	mul.f64 	%fd670, %fd385, %fd100;
	div.rn.f64 	%fd671, %fd670, %fd115;
	mul.f64 	%fd672, %fd671, %fd119;
	sub.f64 	%fd673, %fd669, %fd672;
	mul.f64 	%fd674, %fd187, %fd673;
	mul.f64 	%fd675, %fd127, %fd674;
	fma.rn.f64 	%fd676, %fd122, %fd668, %fd675;
	mul.f64 	%fd677, %fd634, %fd38;
	div.rn.f64 	%fd678, %fd677, %fd134;
	mul.f64 	%fd679, %fd379, %fd39;
	div.rn.f64 	%fd680, %fd679, %fd134;
	sub.f64 	%fd681, %fd678, %fd680;
	mul.f64 	%fd682, %fd398, %fd100;
	div.rn.f64 	%fd683, %fd682, %fd141;
	mul.f64 	%fd684, %fd4, %fd683;
	fma.rn.f64 	%fd685, %fd684, %fd119, %fd681;
	fma.rn.f64 	%fd686, %fd143, %fd685, %fd676;
	mul.f64 	%fd687, %fd438, %fd38;
	div.rn.f64 	%fd688, %fd687, %fd134;
	mul.f64 	%fd689, %fd406, %fd39;
	div.rn.f64 	%fd690, %fd689, %fd134;
	add.f64 	%fd691, %fd688, %fd690;
	mul.f64 	%fd692, %fd410, %fd100;
	div.rn.f64 	%fd693, %fd692, %fd141;
	mul.f64 	%fd694, %fd693, 0d4008000000000000;
	mul.f64 	%fd695, %fd694, %fd119;
	sub.f64 	%fd696, %fd691, %fd695;
	mul.f64 	%fd697, %fd187, %fd696;
	fma.rn.f64 	%fd698, %fd147, %fd697, %fd686;
	mul.f64 	%fd699, %fd422, %fd100;
	div.rn.f64 	%fd700, %fd699, %fd354;
	mul.f64 	%fd701, %fd700, %fd119;
	sub.f64 	%fd702, %fd612, %fd701;
	mul.f64 	%fd703, %fd8, %fd702;
	mul.f64 	%fd704, %fd374, %fd703;
	sub.f64 	%fd705, %fd698, %fd704;
	mul.f64 	%fd706, %fd620, %fd39;
	div.rn.f64 	%fd707, %fd706, %fd109;
	mul.f64 	%fd708, %fd100, %fd432;
	div.rn.f64 	%fd709, %fd708, %fd115;
	fma.rn.f64 	%fd710, %fd709, %fd119, %fd707;
	div.rn.f64 	%fd711, %fd118, %fd109;
	mul.f64 	%fd712, %fd100, %fd438;
	div.rn.f64 	%fd713, %fd712, %fd115;
	sub.f64 	%fd714, %fd123, %fd713;
	fma.rn.f64 	%fd715, %fd714, %fd119, %fd711;
	mul.f64 	%fd716, %fd187, %fd715;
	mul.f64 	%fd717, %fd127, %fd716;
	fma.rn.f64 	%fd718, %fd122, %fd710, %fd717;
	mul.f64 	%fd719, %fd634, %fd39;
	div.rn.f64 	%fd720, %fd719, %fd134;
	mul.f64 	%fd721, %fd432, %fd39;
	div.rn.f64 	%fd722, %fd721, %fd134;
	sub.f64 	%fd723, %fd720, %fd722;
	mul.f64 	%fd724, %fd100, %fd451;
	div.rn.f64 	%fd725, %fd724, %fd141;
	sub.f64 	%fd726, %fd135, %fd725;
	mul.f64 	%fd727, %fd4, %fd726;
	mul.f64 	%fd728, %fd727, %fd119;
	sub.f64 	%fd729, %fd723, %fd728;
	fma.rn.f64 	%fd730, %fd143, %fd729, %fd718;
	mul.f64 	%fd731, %fd438, %fd39;
	div.rn.f64 	%fd732, %fd731, %fd134;
	mul.f64 	%fd733, %fd459, %fd39;
	div.rn.f64 	%fd734, %fd733, %fd134;
	add.f64 	%fd735, %fd732, %fd734;
	mul.f64 	%fd736, %fd100, %fd463;
	div.rn.f64 	%fd737, %fd736, %fd141;
	sub.f64 	%fd738, %fd135, %fd737;
	mul.f64 	%fd739, %fd738, 0d4008000000000000;
	fma.rn.f64 	%fd740, %fd739, %fd119, %fd735;
	mul.f64 	%fd741, %fd187, %fd740;
	fma.rn.f64 	%fd742, %fd147, %fd741, %fd730;
	div.rn.f64 	%fd743, %fd118, %fd141;
	add.f64 	%fd744, %fd743, %fd743;
	mul.f64 	%fd745, %fd100, %fd475;
	div.rn.f64 	%fd746, %fd745, %fd354;
	sub.f64 	%fd747, %fd352, %fd746;
	fma.rn.f64 	%fd748, %fd747, %fd119, %fd744;
	mul.f64 	%fd749, %fd8, %fd748;
	mul.f64 	%fd750, %fd374, %fd749;
	sub.f64 	%fd751, %fd742, %fd750;
	fma.rn.f64 	%fd752, %fd94, %fd49, %fd58;
	fma.rn.f64 	%fd753, %fd95, %fd50, %fd752;
	fma.rn.f64 	%fd754, %fd96, %fd51, %fd753;
	fma.rn.f64 	%fd755, %fd94, %fd52, %fd59;
	fma.rn.f64 	%fd756, %fd95, %fd53, %fd755;
	fma.rn.f64 	%fd757, %fd96, %fd54, %fd756;
	fma.rn.f64 	%fd758, %fd94, %fd55, %fd60;
	fma.rn.f64 	%fd759, %fd95, %fd56, %fd758;
	fma.rn.f64 	%fd760, %fd96, %fd57, %fd759;
	setp.eq.s32 	%p99, %r28, 1;
	selp.f64 	%fd761, 0d3FF0000000000000, 0d0000000000000000, %p99;
	setp.eq.s32 	%p100, %r28, 2;
	selp.f64 	%fd762, 0d3FF0000000000000, 0d0000000000000000, %p100;
	mul.f64 	%fd763, %fd757, %fd762;
	fma.rn.f64 	%fd764, %fd754, %fd761, %fd763;
	setp.eq.s32 	%p101, %r28, 3;
	selp.f64 	%fd765, 0d3FF0000000000000, 0d0000000000000000, %p101;
	fma.rn.f64 	%fd766, %fd760, %fd765, %fd764;
	mul.f64 	%fd767, %fd766, %fd376;
	mul.f64 	%fd768, %fd766, %fd429;
	mul.f64 	%fd769, %fd766, %fd482;
	mul.f64 	%fd770, %fd766, %fd526;
	mul.f64 	%fd771, %fd766, %fd572;
	mul.f64 	%fd772, %fd766, %fd619;
	mul.f64 	%fd773, %fd766, %fd663;
	mul.f64 	%fd774, %fd766, %fd705;
	mul.f64 	%fd775, %fd766, %fd751;
	mul.f64 	%fd776, %fd97, %fd71;
	cvt.rn.f64.s32 	%fd777, %r35;
	mul.f64 	%fd778, %fd776, %fd777;
	fma.rn.f64 	%fd898, %fd767, %fd778, %fd898;
	fma.rn.f64 	%fd899, %fd768, %fd778, %fd899;
	fma.rn.f64 	%fd900, %fd769, %fd778, %fd900;
	fma.rn.f64 	%fd901, %fd770, %fd778, %fd901;
	fma.rn.f64 	%fd902, %fd771, %fd778, %fd902;
	fma.rn.f64 	%fd903, %fd772, %fd778, %fd903;
	fma.rn.f64 	%fd904, %fd773, %fd778, %fd904;
	fma.rn.f64 	%fd905, %fd774, %fd778, %fd905;
	fma.rn.f64 	%fd906, %fd775, %fd778, %fd906;
	add.s32 	%r234, %r234, 1;
	setp.ne.s32 	%p102, %r234, 0;
	add.s64 	%rd150, %rd150, 8;
	add.s32 	%r233, %r233, 1;
	@%p102 bra 	$L__BB0_11;
	add.s32 	%r232, %r232, 1;
	setp.ne.s32 	%p103, %r232, %r55;
	@%p103 bra 	$L__BB0_10;
$L__BB0_41:
	add.s32 	%r231, %r231, 1;
	setp.ne.s32 	%p104, %r231, 3;
	@%p104 bra 	$L__BB0_8;
$L__BB0_42:
	ld.param.u32 	%r223, [_Z17kernelPPnewPlayerPddddddPKdS1_S1_iiS1_S1_S1_S1_iS1_S1_S1_S1_S1_iPKiS1_S1__param_15];
	add.s32 	%r230, %r230, 1;
	setp.ne.s32 	%p105, %r230, %r223;
	@%p105 bra 	$L__BB0_4;
	ld.param.u32 	%r225, [_Z17kernelPPnewPlayerPddddddPKdS1_S1_iiS1_S1_S1_S1_iS1_S1_S1_S1_S1_iPKiS1_S1__param_21];
	ld.param.u64 	%rd138, [_Z17kernelPPnewPlayerPddddddPKdS1_S1_iiS1_S1_S1_S1_iS1_S1_S1_S1_S1_iPKiS1_S1__param_8];
	ld.param.f64 	%fd863, [_Z17kernelPPnewPlayerPddddddPKdS1_S1_iiS1_S1_S1_S1_iS1_S1_S1_S1_S1_iPKiS1_S1__param_5];
	abs.f64 	%fd779, %fd898;
	setp.gt.f64 	%p106, %fd779, %fd9;
	selp.f64 	%fd780, 0d3FF0000000000000, 0d0000000000000000, %p106;
	mul.f64 	%fd781, %fd898, %fd780;
	div.rn.f64 	%fd782, %fd781, %fd863;
	abs.f64 	%fd783, %fd899;
	setp.gt.f64 	%p107, %fd783, %fd9;
	selp.f64 	%fd784, 0d3FF0000000000000, 0d0000000000000000, %p107;
	mul.f64 	%fd785, %fd899, %fd784;
	div.rn.f64 	%fd786, %fd785, %fd863;
	abs.f64 	%fd787, %fd900;
	setp.gt.f64 	%p108, %fd787, %fd9;
	selp.f64 	%fd788, 0d3FF0000000000000, 0d0000000000000000, %p108;
	mul.f64 	%fd789, %fd900, %fd788;
	div.rn.f64 	%fd790, %fd789, %fd863;
	abs.f64 	%fd791, %fd901;
	setp.gt.f64 	%p109, %fd791, %fd9;
	selp.f64 	%fd792, 0d3FF0000000000000, 0d0000000000000000, %p109;
	mul.f64 	%fd793, %fd901, %fd792;
	div.rn.f64 	%fd794, %fd793, %fd863;
	abs.f64 	%fd795, %fd902;
	setp.gt.f64 	%p110, %fd795, %fd9;
	selp.f64 	%fd796, 0d3FF0000000000000, 0d0000000000000000, %p110;
	mul.f64 	%fd797, %fd902, %fd796;
	div.rn.f64 	%fd798, %fd797, %fd863;
	abs.f64 	%fd799, %fd903;
	setp.gt.f64 	%p111, %fd799, %fd9;
	selp.f64 	%fd800, 0d3FF0000000000000, 0d0000000000000000, %p111;
	mul.f64 	%fd801, %fd903, %fd800;
	div.rn.f64 	%fd802, %fd801, %fd863;
	abs.f64 	%fd803, %fd904;
	setp.gt.f64 	%p112, %fd803, %fd9;
	selp.f64 	%fd804, 0d3FF0000000000000, 0d0000000000000000, %p112;
	mul.f64 	%fd805, %fd904, %fd804;
	div.rn.f64 	%fd806, %fd805, %fd863;
	abs.f64 	%fd807, %fd905;
	setp.gt.f64 	%p113, %fd807, %fd9;
	selp.f64 	%fd808, 0d3FF0000000000000, 0d0000000000000000, %p113;
	mul.f64 	%fd809, %fd905, %fd808;
	div.rn.f64 	%fd810, %fd809, %fd863;
	abs.f64 	%fd811, %fd906;
	setp.gt.f64 	%p114, %fd811, %fd9;
	selp.f64 	%fd812, 0d3FF0000000000000, 0d0000000000000000, %p114;
	mul.f64 	%fd813, %fd906, %fd812;
	div.rn.f64 	%fd814, %fd813, %fd863;
	mov.u32 	%r48, %tid.x;
	mad.lo.s32 	%r191, %r225, %r48, %r229;
	mul.lo.s32 	%r192, %r191, 3;
	cvta.to.global.u64 	%rd112, %rd138;
	mul.wide.u32 	%rd113, %r192, 8;
	add.s64 	%rd114, %rd112, %rd113;
	ld.global.f64 	%fd815, [%rd114];
	add.s32 	%r193, %r192, 1;
	mul.wide.u32 	%rd115, %r193, 8;
	add.s64 	%rd116, %rd112, %rd115;
	ld.global.f64 	%fd816, [%rd116];
	add.s32 	%r194, %r192, 2;
	mul.wide.u32 	%rd117, %r194, 8;
	add.s64 	%rd118, %rd112, %rd117;
	ld.global.f64 	%fd817, [%rd118];
	mul.f64 	%fd818, %fd816, %fd786;
	fma.rn.f64 	%fd819, %fd815, %fd782, %fd818;
	fma.rn.f64 	%fd820, %fd817, %fd790, %fd819;
	add.f64 	%fd870, %fd870, %fd820;
	mul.f64 	%fd821, %fd816, %fd798;
	fma.rn.f64 	%fd822, %fd815, %fd794, %fd821;
	fma.rn.f64 	%fd823, %fd817, %fd802, %fd822;
	add.f64 	%fd869, %fd869, %fd823;
	mul.f64 	%fd824, %fd816, %fd810;
	fma.rn.f64 	%fd825, %fd815, %fd806, %fd824;
	fma.rn.f64 	%fd826, %fd817, %fd814, %fd825;
	add.f64 	%fd868, %fd868, %fd826;
	add.s32 	%r229, %r229, 1;
	setp.eq.s32 	%p115, %r229, %r225;
	@%p115 bra 	$L__BB0_44;
	bra.uni 	$L__BB0_3;
$L__BB0_44:
	mov.u32 	%r195, uPshared;
	mad.lo.s32 	%r196, %r48, 24, %r195;
	st.shared.f64 	[%r196], %fd870;
	st.shared.f64 	[%r196+8], %fd869;
	st.shared.f64 	[%r196+16], %fd868;
$L__BB0_45:
	mov.u32 	%r50, %tid.x;
	mov.u32 	%r199, uPshared;
	mad.lo.s32 	%r51, %r50, 24, %r199;
	bar.sync 	0;
	mov.u32 	%r200, %ntid.x;
	cvt.rn.f32.u32 	%f1, %r200;
	mov.b32 	%r201, %f1;
	add.s32 	%r202, %r201, -1060439283;
	and.b32  	%r203, %r202, -8388608;
	sub.s32 	%r204, %r201, %r203;
	mov.b32 	%f2, %r204;
	cvt.rn.f32.s32 	%f3, %r203;
	fma.rn.f32 	%f4, %f3, 0f34000000, 0f00000000;
	add.f32 	%f5, %f2, 0fBF800000;
	fma.rn.f32 	%f6, %f5, 0f3DC6B27F, 0fBE2C7F30;
	fma.rn.f32 	%f7, %f6, %f5, 0f3E2FCF2A;
	fma.rn.f32 	%f8, %f7, %f5, 0fBE374E43;
	fma.rn.f32 	%f9, %f8, %f5, 0f3E520BF4;
	fma.rn.f32 	%f10, %f9, %f5, 0fBE763C8B;
	fma.rn.f32 	%f11, %f10, %f5, 0f3E93BF99;
	fma.rn.f32 	%f12, %f11, %f5, 0fBEB8AA49;
	fma.rn.f32 	%f13, %f12, %f5, 0f3EF6384A;
	fma.rn.f32 	%f14, %f13, %f5, 0fBF38AA3B;
	mul.f32 	%f15, %f5, %f14;
	mul.f32 	%f16, %f5, %f15;
	fma.rn.f32 	%f17, %f5, 0f3FB8AA3B, %f16;
	add.f32 	%f18, %f4, %f17;
	setp.gt.u32 	%p117, %r201, 2139095039;
	fma.rn.f32 	%f19, %f1, 0f7F800000, 0f7F800000;
	selp.f32 	%f20, %f19, %f18, %p117;
	cvt.rmi.f32.f32 	%f21, %f20;
	cvt.rzi.s32.f32 	%r205, %f21;
	cvt.rn.f64.s32 	%fd834, %r205;
	mov.f64 	%fd835, 0d4000000000000000;
	{
	.reg .b32 %temp; 
	mov.b64 	{%temp, %r206}, %fd835;
	}
	{
	.reg .b32 %temp; 
	mov.b64 	{%temp, %r207}, %fd834;
	}
	shr.u32 	%r208, %r207, 20;
	and.b32  	%r209, %r208, 2047;
	add.s32 	%r210, %r209, -1012;
	mov.b64 	%rd125, %fd834;
	shl.b64 	%rd126, %rd125, %r210;
	setp.eq.s64 	%p118, %rd126, -9223372036854775808;
	{ // callseq 10, 0
	.param .b64 param0;
	st.param.f64 	[param0], 0d4000000000000000;
	.param .b64 param1;
	st.param.f64 	[param1], %fd834;
	.param .b64 retval0;
	call.uni (retval0), 
	__internal_accurate_pow, 
	(
	param0, 
	param1
	);
	ld.param.f64 	%fd836, [retval0];
	} // callseq 10
	setp.lt.s32 	%p119, %r206, 0;
	neg.f64 	%fd838, %fd836;
	selp.f64 	%fd839, %fd838, %fd836, %p118;
	selp.f64 	%fd840, %fd839, %fd836, %p119;
	setp.eq.s32 	%p120, %r205, 0;
	selp.f64 	%fd841, 0d3FF0000000000000, %fd840, %p120;
	cvt.rzi.u32.f64 	%r235, %fd841;
	add.s32 	%r211, %r235, %r50;
	setp.ge.u32 	%p121, %r211, %r200;
	@%p121 bra 	$L__BB0_47;
	mad.lo.s32 	%r212, %r235, 24, %r51;
	ld.shared.f64 	%fd842, [%r212];
	ld.shared.f64 	%fd843, [%r51];
	add.f64 	%fd844, %fd842, %fd843;
	st.shared.f64 	[%r51], %fd844;
	ld.shared.f64 	%fd845, [%r212+8];
	ld.shared.f64 	%fd846, [%r51+8];
	add.f64 	%fd847, %fd845, %fd846;
	st.shared.f64 	[%r51+8], %fd847;
	ld.shared.f64 	%fd848, [%r212+16];
	ld.shared.f64 	%fd849, [%r51+16];
	add.f64 	%fd850, %fd848, %fd849;
	st.shared.f64 	[%r51+16], %fd850;
$L__BB0_47:
	bar.sync 	0;
	setp.lt.u32 	%p122, %r235, 2;
	@%p122 bra 	$L__BB0_51;
$L__BB0_48:
	shr.u32 	%r54, %r235, 1;
	setp.ge.u32 	%p123, %r50, %r54;
	@%p123 bra 	$L__BB0_50;
	mad.lo.s32 	%r213, %r54, 24, %r51;
	ld.shared.f64 	%fd851, [%r213];
	ld.shared.f64 	%fd852, [%r51];
	add.f64 	%fd853, %fd851, %fd852;
	st.shared.f64 	[%r51], %fd853;
	ld.shared.f64 	%fd854, [%r213+8];
	ld.shared.f64 	%fd855, [%r51+8];
	add.f64 	%fd856, %fd854, %fd855;
	st.shared.f64 	[%r51+8], %fd856;
	ld.shared.f64 	%fd857, [%r213+16];
	ld.shared.f64 	%fd858, [%r51+16];
	add.f64 	%fd859, %fd857, %fd858;
	st.shared.f64 	[%r51+16], %fd859;
$L__BB0_50:
	bar.sync 	0;
	setp.gt.u32 	%p124, %r235, 3;
	mov.u32 	%r235, %r54;
	@%p124 bra 	$L__BB0_48;
$L__BB0_51:
	setp.ne.s32 	%p125, %r50, 0;
	@%p125 bra 	$L__BB0_53;
	ld.param.u64 	%rd135, [_Z17kernelPPnewPlayerPddddddPKdS1_S1_iiS1_S1_S1_S1_iS1_S1_S1_S1_S1_iPKiS1_S1__param_0];
	cvta.to.global.u64 	%rd128, %rd135;
	mov.u32 	%r214, %ctaid.x;
	mul.lo.s32 	%r215, %r214, 3;
	add.s32 	%r216, %r215, 2;
	add.s32 	%r217, %r215, 1;
	ld.shared.v2.f64 	{%fd860, %fd861}, [uPshared];
	mul.wide.u32 	%rd129, %r215, 8;
	add.s64 	%rd130, %rd128, %rd129;
	st.global.f64 	[%rd130], %fd860;
	mul.wide.u32 	%rd131, %r217, 8;
	add.s64 	%rd132, %rd128, %rd131;
	st.global.f64 	[%rd132], %fd861;
	ld.shared.f64 	%fd862, [uPshared+16];
	mul.wide.u32 	%rd133, %r216, 8;
	add.s64 	%rd134, %rd128, %rd133;
	st.global.f64 	[%rd134], %fd862;
$L__BB0_53:
	ret;

}
.func  (.param .b64 func_retval0) __internal_accurate_pow(
	.param .b64 __internal_accurate_pow_param_0,
	.param .b64 __internal_accurate_pow_param_1
)
{
	.reg .pred 	%p<8>;
	.reg .b32 	%r<49>;
	.reg .b32 	%f<3>;
	.reg .b64 	%fd<109>;

	ld.param.f64 	%fd10, [__internal_accurate_pow_param_0];
	ld.param.f64 	%fd11, [__internal_accurate_pow_param_1];
	{
	.reg .b32 %temp; 
	mov.b64 	{%temp, %r46}, %fd10;
	}
	{
	.reg .b32 %temp; 
	mov.b64 	{%r45, %temp}, %fd10;
	}
	shr.u32 	%r47, %r46, 20;
	setp.gt.u32 	%p1, %r46, 1048575;
	@%p1 bra 	$L__BB1_2;
	mul.f64 	%fd12, %fd10, 0d4350000000000000;
	{
	.reg .b32 %temp; 
	mov.b64 	{%temp, %r46}, %fd12;
	}
	{
	.reg .b32 %temp; 
	mov.b64 	{%r45, %temp}, %fd12;
	}
	shr.u32 	%r16, %r46, 20;
	add.s32 	%r47, %r16, -54;
$L__BB1_2:
	add.s32 	%r48, %r47, -1023;
	and.b32  	%r17, %r46, -2146435073;
	or.b32  	%r18, %r17, 1072693248;
	mov.b64 	%fd107, {%r45, %r18};
	setp.lt.u32 	%p2, %r18, 1073127583;
	@%p2 bra 	$L__BB1_4;
	{
	.reg .b32 %temp; 
	mov.b64 	{%r19, %temp}, %fd107;
	}
	{
	.reg .b32 %temp; 
	mov.b64 	{%temp, %r20}, %fd107;
	}
	add.s32 	%r21, %r20, -1048576;
	mov.b64 	%fd107, {%r19, %r21};
	add.s32 	%r48, %r47, -1022;
$L__BB1_4:
	add.f64 	%fd13, %fd107, 0dBFF0000000000000;
	add.f64 	%fd14, %fd107, 0d3FF0000000000000;
	rcp.approx.ftz.f64 	%fd15, %fd14;
	neg.f64 	%fd16, %fd14;
	fma.rn.f64 	%fd17, %fd16, %fd15, 0d3FF0000000000000;
	fma.rn.f64 	%fd18, %fd17, %fd17, %fd17;
	fma.rn.f64 	%fd19, %fd18, %fd15, %fd15;
	mul.f64 	%fd20, %fd13, %fd19;
	fma.rn.f64 	%fd21, %fd13, %fd19, %fd20;
	mul.f64 	%fd22, %fd21, %fd21;
	fma.rn.f64 	%fd23, %fd22, 0d3EB0F5FF7D2CAFE2, 0d3ED0F5D241AD3B5A;
	fma.rn.f64 	%fd24, %fd23, %fd22, 0d3EF3B20A75488A3F;
	fma.rn.f64 	%fd25, %fd24, %fd22, 0d3F1745CDE4FAECD5;
	fma.rn.f64 	%fd26, %fd25, %fd22, 0d3F3C71C7258A578B;
	fma.rn.f64 	%fd27, %fd26, %fd22, 0d3F6249249242B910;
	fma.rn.f64 	%fd28, %fd27, %fd22, 0d3F89999999999DFB;
	sub.f64 	%fd29, %fd13, %fd21;
	add.f64 	%fd30, %fd29, %fd29;
	neg.f64 	%fd31, %fd21;
	fma.rn.f64 	%fd32, %fd31, %fd13, %fd30;
	mul.f64 	%fd33, %fd19, %fd32;
	fma.rn.f64 	%fd34, %fd22, %fd28, 0d3FB5555555555555;
	mov.f64 	%fd35, 0d3FB5555555555555;
	sub.f64 	%fd36, %fd35, %fd34;
	fma.rn.f64 	%fd37, %fd22, %fd28, %fd36;
	add.f64 	%fd38, %fd37, 0dBC46A4CB00B9E7B0;
	add.f64 	%fd39, %fd34, %fd38;
	sub.f64 	%fd40, %fd34, %fd39;
	add.f64 	%fd41, %fd38, %fd40;
	mul.rn.f64 	%fd42, %fd21, %fd21;
	neg.f64 	%fd43, %fd42;
	fma.rn.f64 	%fd44, %fd21, %fd21, %fd43;
	{
	.reg .b32 %temp; 
	mov.b64 	{%r22, %temp}, %fd33;
	}
	{
	.reg .b32 %temp; 
	mov.b64 	{%temp, %r23}, %fd33;
	}
	add.s32 	%r24, %r23, 1048576;
	mov.b64 	%fd45, {%r22, %r24};
	fma.rn.f64 	%fd46, %fd21, %fd45, %fd44;
	mul.rn.f64 	%fd47, %fd42, %fd21;
	neg.f64 	%fd48, %fd47;
	fma.rn.f64 	%fd49, %fd42, %fd21, %fd48;
	fma.rn.f64 	%fd50, %fd42, %fd33, %fd49;
	fma.rn.f64 	%fd51, %fd46, %fd21, %fd50;
	mul.rn.f64 	%fd52, %fd39, %fd47;
	neg.f64 	%fd53, %fd52;
	fma.rn.f64 	%fd54, %fd39, %fd47, %fd53;
	fma.rn.f64 	%fd55, %fd39, %fd51, %fd54;
	fma.rn.f64 	%fd56, %fd41, %fd47, %fd55;
	add.f64 	%fd57, %fd52, %fd56;
	sub.f64 	%fd58, %fd52, %fd57;
	add.f64 	%fd59, %fd56, %fd58;
	add.f64 	%fd60, %fd21, %fd57;
	sub.f64 	%fd61, %fd21, %fd60;
	add.f64 	%fd62, %fd57, %fd61;
	add.f64 	%fd63, %fd59, %fd62;
	add.f64 	%fd64, %fd33, %fd63;
	add.f64 	%fd65, %fd60, %fd64;
	sub.f64 	%fd66, %fd60, %fd65;
	add.f64 	%fd67, %fd64, %fd66;
	xor.b32  	%r25, %r48, -2147483648;
	mov.b32 	%r26, 1127219200;
	mov.b64 	%fd68, {%r25, %r26};
	mov.b32 	%r27, -2147483648;
	mov.b64 	%fd69, {%r27, %r26};
	sub.f64 	%fd70, %fd68, %fd69;
	fma.rn.f64 	%fd71, %fd70, 0d3FE62E42FEFA39EF, %fd65;
	fma.rn.f64 	%fd72, %fd70, 0dBFE62E42FEFA39EF, %fd71;
	sub.f64 	%fd73, %fd72, %fd65;
	sub.f64 	%fd74, %fd67, %fd73;
	fma.rn.f64 	%fd75, %fd70, 0d3C7ABC9E3B39803F, %fd74;
	add.f64 	%fd76, %fd71, %fd75;
	sub.f64 	%fd77, %fd71, %fd76;
	add.f64 	%fd78, %fd75, %fd77;
	{
	.reg .b32 %temp; 
	mov.b64 	{%temp, %r28}, %fd11;
	}
	{
	.reg .b32 %temp; 
	mov.b64 	{%r29, %temp}, %fd11;
	}
	shl.b32 	%r30, %r28, 1;
	setp.gt.u32 	%p3, %r30, -33554433;
	and.b32  	%r31, %r28, -15728641;
	selp.b32 	%r32, %r31, %r28, %p3;
	mov.b64 	%fd79, {%r29, %r32};
	mul.rn.f64 	%fd80, %fd76, %fd79;
	neg.f64 	%fd81, %fd80;
	fma.rn.f64 	%fd82, %fd76, %fd79, %fd81;
	fma.rn.f64 	%fd83, %fd78, %fd79, %fd82;
	add.f64 	%fd4, %fd80, %fd83;
	sub.f64 	%fd84, %fd80, %fd4;
	add.f64 	%fd5, %fd83, %fd84;
	fma.rn.f64 	%fd85, %fd4, 0d3FF71547652B82FE, 0d4338000000000000;
	{
	.reg .b32 %temp; 
	mov.b64 	{%r13, %temp}, %fd85;
	}
	mov.f64 	%fd86, 0dC338000000000000;
	add.rn.f64 	%fd87, %fd85, %fd86;
	fma.rn.f64 	%fd88, %fd87, 0dBFE62E42FEFA39EF, %fd4;
	fma.rn.f64 	%fd89, %fd87, 0dBC7ABC9E3B39803F, %fd88;
	fma.rn.f64 	%fd90, %fd89, 0d3E5ADE1569CE2BDF, 0d3E928AF3FCA213EA;
	fma.rn.f64 	%fd91, %fd90, %fd89, 0d3EC71DEE62401315;
	fma.rn.f64 	%fd92, %fd91, %fd89, 0d3EFA01997C89EB71;
	fma.rn.f64 	%fd93, %fd92, %fd89, 0d3F2A01A014761F65;
	fma.rn.f64 	%fd94, %fd93, %fd89, 0d3F56C16C1852B7AF;
	fma.rn.f64 	%fd95, %fd94, %fd89, 0d3F81111111122322;
	fma.rn.f64 	%fd96, %fd95, %fd89, 0d3FA55555555502A1;
	fma.rn.f64 	%fd97, %fd96, %fd89, 0d3FC5555555555511;
	fma.rn.f64 	%fd98, %fd97, %fd89, 0d3FE000000000000B;
	fma.rn.f64 	%fd99, %fd98, %fd89, 0d3FF0000000000000;
	fma.rn.f64 	%fd100, %fd99, %fd89, 0d3FF0000000000000;
	{
	.reg .b32 %temp; 
	mov.b64 	{%r14, %temp}, %fd100;
	}
	{
	.reg .b32 %temp; 
	mov.b64 	{%temp, %r15}, %fd100;
	}
	shl.b32 	%r33, %r13, 20;
	add.s32 	%r34, %r33, %r15;
	mov.b64 	%fd108, {%r14, %r34};
	{
	.reg .b32 %temp; 
	mov.b64 	{%temp, %r35}, %fd4;
	}
	mov.b32 	%f2, %r35;
	abs.f32 	%f1, %f2;
	setp.lt.f32 	%p4, %f1, 0f4086232B;
	@%p4 bra 	$L__BB1_7;
	setp.lt.f64 	%p5, %fd4, 0d0000000000000000;
	add.f64 	%fd101, %fd4, 0d7FF0000000000000;
	selp.f64 	%fd108, 0d0000000000000000, %fd101, %p5;
	setp.geu.f32 	%p6, %f1, 0f40874800;
	@%p6 bra 	$L__BB1_7;
	shr.u32 	%r36, %r13, 31;
	add.s32 	%r37, %r13, %r36;
	shr.s32 	%r38, %r37, 1;
	shl.b32 	%r39, %r38, 20;
	add.s32 	%r40, %r15, %r39;
	mov.b64 	%fd102, {%r14, %r40};
	sub.s32 	%r41, %r13, %r38;
	shl.b32 	%r42, %r41, 20;
	add.s32 	%r43, %r42, 1072693248;
	mov.b32 	%r44, 0;
	mov.b64 	%fd103, {%r44, %r43};
	mul.f64 	%fd108, %fd103, %fd102;
$L__BB1_7:
	abs.f64 	%fd104, %fd108;
	setp.eq.f64 	%p7, %fd104, 0d7FF0000000000000;
	fma.rn.f64 	%fd105, %fd108, %fd5, %fd108;
	selp.f64 	%fd106, %fd108, %fd105, %p7;
	st.param.f64 	[func_retval0], %fd106;
	ret;

}


// ===== COMPILED SASS (sm_100) =====

	.target	sm_100

	.elftype	@"ET_EXEC"


//--------------------- .note.nv.tkinfo           --------------------------
	.section	.note.nv.tkinfo,"",@"SHT_NOTE"
	.sectionflags	@"SHF_NOTE_NV_TKINFO"
	.tkinfo
        /*0018*/ 	.word	0x00000002
        /*0030*/ 	.string	""
        /*0030*/ 	.string	"ptxas"
        /*0030*/ 	.string	"Cuda compilation tools, release 13.0, V13.0.88"
        /*0030*/ 	.string	"Build cuda_13.0.r13.0/compiler.36424714_0"
        /*0030*/ 	.string	"-arch sm_100 -m 64 "



//--------------------- .note.nv.cuinfo           --------------------------
	.section	.note.nv.cuinfo,"",@"SHT_NOTE"
	.sectionflags	@"SHF_NOTE_NV_CUINFO"
        /*0018*/ 	.short	0x0002
        /*001a*/ 	.short	0x0064
        /*001c*/ 	.short	0x0082
	.zero		2


//--------------------- .nv.info                  --------------------------
	.section	.nv.info,"",@"SHT_CUDA_INFO"
	.align	4


	//----- nvinfo : EIATTR_REGCOUNT
	.align		4
        /*0000*/ 	.byte	0x04, 0x2f
        /*0002*/ 	.short	(.L_1 - .L_0)
	.align		4
.L_0:
        /*0004*/ 	.word	index@(_Z17kernelPPnewPlayerPddddddPKdS1_S1_iiS1_S1_S1_S1_iS1_S1_S1_S1_S1_iPKiS1_S1_)
        /*0008*/ 	.word	0x000000e6


	//----- nvinfo : EIATTR_FRAME_SIZE
	.align		4
.L_1:
        /*000c*/ 	.byte	0x04, 0x11
        /*000e*/ 	.short	(.L_3 - .L_2)
	.align		4
.L_2:
        /*0010*/ 	.word	index@($_Z17kernelPPnewPlayerPddddddPKdS1_S1_iiS1_S1_S1_S1_iS1_S1_S1_S1_S1_iPKiS1_S1_$__internal_accurate_pow)
        /*0014*/ 	.word	0x00000018


	//----- nvinfo : EIATTR_FRAME_SIZE
	.align		4
.L_3:
        /*0018*/ 	.byte	0x04, 0x11
        /*001a*/ 	.short	(.L_5 - .L_4)
	.align		4
.L_4:
        /*001c*/ 	.word	index@($__internal_2_$__cuda_sm20_dsqrt_rn_f64_mediumpath_v1)
        /*0020*/ 	.word	0x00000018


	//----- nvinfo : EIATTR_FRAME_SIZE
	.align		4
.L_5:
        /*0024*/ 	.byte	0x04, 0x11
        /*0026*/ 	.short	(.L_7 - .L_6)
	.align		4
.L_6:
        /*0028*/ 	.word	index@($__internal_1_$__cuda_sm20_div_rn_f64_full)
        /*002c*/ 	.word	0x00000018


	//----- nvinfo : EIATTR_FRAME_SIZE
	.align		4
.L_7:
        /*0030*/ 	.byte	0x04, 0x11
        /*0032*/ 	.short	(.L_9 - .L_8)
	.align		4
.L_8:
        /*0034*/ 	.word	index@($__internal_0_$__cuda_sm20_dblrcp_rn_slowpath_v3)
        /*0038*/ 	.word	0x00000018


	//----- nvinfo : EIATTR_FRAME_SIZE
	.align		4
.L_9:
        /*003c*/ 	.byte	0x04, 0x11
        /*003e*/ 	.short	(.L_11 - .L_10)
	.align		4
.L_10:
        /*0040*/ 	.word	index@(_Z17kernelPPnewPlayerPddddddPKdS1_S1_iiS1_S1_S1_S1_iS1_S1_S1_S1_S1_iPKiS1_S1_)
        /*0044*/ 	.word	0x00000018


	//----- nvinfo : EIATTR_MIN_STACK_SIZE
	.align		4
.L_11:
        /*0048*/ 	.byte	0x04, 0x12
        /*004a*/ 	.short	(.L_13 - .L_12)
	.align		4
.L_12:
        /*004c*/ 	.word	index@(_Z17kernelPPnewPlayerPddddddPKdS1_S1_iiS1_S1_S1_S1_iS1_S1_S1_S1_S1_iPKiS1_S1_)
        /*0050*/ 	.word	0x00000018
.L_13:


//--------------------- .nv.compat                --------------------------
	.section	.nv.compat,"",@"SHT_CUDA_COMPAT_INFO"
	.align	4
        /*0000*/ 	.byte	0x02, 0x09, 0x00, 0x00, 0x02, 0x02, 0x01, 0x00, 0x02, 0x05, 0x05, 0x00, 0x03, 0x07, 0x01, 0x01
        /*0010*/ 	.byte	0x02, 0x03, 0x00, 0x00, 0x02, 0x06, 0x01, 0x00, 0x04, 0x0b, 0x08, 0x00, 0x01, 0x00, 0x00, 0x00
        /*0020*/ 	.byte	0x00, 0x00, 0x00, 0x00


//--------------------- .nv.info._Z17kernelPPnewPlayerPddddddPKdS1_S1_iiS1_S1_S1_S1_iS1_S1_S1_S1_S1_iPKiS1_S1_ --------------------------
	.section	.nv.info._Z17kernelPPnewPlayerPddddddPKdS1_S1_iiS1_S1_S1_S1_iS1_S1_S1_S1_S1_iPKiS1_S1_,"",@"SHT_CUDA_INFO"
	.sectionflags	@""
	.align	4


	//----- nvinfo : EIATTR_CUDA_API_VERSION
	.align		4
        /*0000*/ 	.byte	0x04, 0x37
        /*0002*/ 	.short	(.L_15 - .L_14)
.L_14:
        /*0004*/ 	.word	0x00000082


	//----- nvinfo : EIATTR_KPARAM_INFO
	.align		4
.L_15:
        /*0008*/ 	.byte	0x04, 0x17
        /*000a*/ 	.short	(.L_17 - .L_16)
.L_16:
        /*000c*/ 	.word	0x00000000
        /*0010*/ 	.short	0x0018
        /*0012*/ 	.short	0x00b8
        /*0014*/ 	.byte	0x00, 0xf5, 0x21, 0x00


	//----- nvinfo : EIATTR_KPARAM_INFO
	.align		4
.L_17:
        /*0018*/ 	.byte	0x04, 0x17
        /*001a*/ 	.short	(.L_19 - .L_18)
.L_18:
        /*001c*/ 	.word	0x00000000
        /*0020*/ 	.short	0x0017
        /*0022*/ 	.short	0x00b0
        /*0024*/ 	.byte	0x00, 0xf5, 0x21, 0x00


	//----- nvinfo : EIATTR_KPARAM_INFO
	.align		4
.L_19:
        /*0028*/ 	.byte	0x04, 0x17
        /*002a*/ 	.short	(.L_21 - .L_20)
.L_20:
        /*002c*/ 	.word	0x00000000
        /*0030*/ 	.short	0x0016
        /*0032*/ 	.short	0x00a8
        /*0034*/ 	.byte	0x00, 0xf5, 0x21, 0x00


	//----- nvinfo : EIATTR_KPARAM_INFO
	.align		4
.L_21:
        /*0038*/ 	.byte	0x04, 0x17
        /*003a*/ 	.short	(.L_23 - .L_22)
.L_22:
        /*003c*/ 	.word	0x00000000
        /*0040*/ 	.short	0x0015
        /*0042*/ 	.short	0x00a0
        /*0044*/ 	.byte	0x00, 0xf0, 0x11, 0x00


	//----- nvinfo : EIATTR_KPARAM_INFO
	.align		4
.L_23:
        /*0048*/ 	.byte	0x04, 0x17
        /*004a*/ 	.short	(.L_25 - .L_24)
.L_24:
        /*004c*/ 	.word	0x00000000
        /*0050*/ 	.short	0x0014
        /*0052*/ 	.short	0x0098
        /*0054*/ 	.byte	0x00, 0xf5, 0x21, 0x00


	//----- nvinfo : EIATTR_KPARAM_INFO
	.align		4
.L_25:
        /*0058*/ 	.byte	0x04, 0x17
        /*005a*/ 	.short	(.L_27 - .L_26)
.L_26:
        /*005c*/ 	.word	0x00000000
        /*0060*/ 	.short	0x0013
        /*0062*/ 	.short	0x0090
        /*0064*/ 	.byte	0x00, 0xf5, 0x21, 0x00


	//----- nvinfo : EIATTR_KPARAM_INFO
	.align		4
.L_27:
        /*0068*/ 	.byte	0x04, 0x17
        /*006a*/ 	.short	(.L_29 - .L_28)
.L_28:
        /*006c*/ 	.word	0x00000000
        /*0070*/ 	.short	0x0012
        /*0072*/ 	.short	0x0088
        /*0074*/ 	.byte	0x00, 0xf5, 0x21, 0x00


	//----- nvinfo : EIATTR_KPARAM_INFO
	.align		4
.L_29:
        /*0078*/ 	.byte	0x04, 0x17
        /*007a*/ 	.short	(.L_31 - .L_30)
.L_30:
        /*007c*/ 	.word	0x00000000
        /*0080*/ 	.short	0x0011
        /*0082*/ 	.short	0x0080
        /*0084*/ 	.byte	0x00, 0xf5, 0x21, 0x00


	//----- nvinfo : EIATTR_KPARAM_INFO
	.align		4
.L_31:
        /*0088*/ 	.byte	0x04, 0x17
        /*008a*/ 	.short	(.L_33 - .L_32)
.L_32:
        /*008c*/ 	.word	0x00000000
        /*0090*/ 	.short	0x0010
        /*0092*/ 	.short	0x0078
        /*0094*/ 	.byte	0x00, 0xf5, 0x21, 0x00


	//----- nvinfo : EIATTR_KPARAM_INFO
	.align		4
.L_33:
        /*0098*/ 	.byte	0x04, 0x17
        /*009a*/ 	.short	(.L_35 - .L_34)
.L_34:
        /*009c*/ 	.word	0x00000000
        /*00a0*/ 	.short	0x000f
        /*00a2*/ 	.short	0x0070
        /*00a4*/ 	.byte	0x00, 0xf0, 0x11, 0x00


	//----- nvinfo : EIATTR_KPARAM_INFO
	.align		4
.L_35:
        /*00a8*/ 	.byte	0x04, 0x17
        /*00aa*/ 	.short	(.L_37 - .L_36)
.L_36:
        /*00ac*/ 	.word	0x00000000
        /*00b0*/ 	.short	0x000e
        /*00b2*/ 	.short	0x0068
        /*00b4*/ 	.byte	0x00, 0xf5, 0x21, 0x00


	//----- nvinfo : EIATTR_KPARAM_INFO
	.align		4
.L_37:
        /*00b8*/ 	.byte	0x04, 0x17
        /*00ba*/ 	.short	(.L_39 - .L_38)
.L_38:
        /*00bc*/ 	.word	0x00000000
        /*00c0*/ 	.short	0x000d
        /*00c2*/ 	.short	0x0060
        /*00c4*/ 	.byte	0x00, 0xf5, 0x21, 0x00


	//----- nvinfo : EIATTR_KPARAM_INFO
	.align		4
.L_39:
        /*00c8*/ 	.byte	0x04, 0x17
        /*00ca*/ 	.short	(.L_41 - .L_40)
.L_40:
        /*00cc*/ 	.word	0x00000000
        /*00d0*/ 	.short	0x000c
        /*00d2*/ 	.short	0x0058
        /*00d4*/ 	.byte	0x00, 0xf5, 0x21, 0x00


	//----- nvinfo : EIATTR_KPARAM_INFO
	.align		4
.L_41:
        /*00d8*/ 	.byte	0x04, 0x17
        /*00da*/ 	.short	(.L_43 - .L_42)
.L_42:
        /*00dc*/ 	.word	0x00000000
        /*00e0*/ 	.short	0x000b
        /*00e2*/ 	.short	0x0050
        /*00e4*/ 	.byte	0x00, 0xf5, 0x21, 0x00


	//----- nvinfo : EIATTR_KPARAM_INFO
	.align		4
.L_43:
        /*00e8*/ 	.byte	0x04, 0x17
        /*00ea*/ 	.short	(.L_45 - .L_44)
.L_44:
        /*00ec*/ 	.word	0x00000000
        /*00f0*/ 	.short	0x000a
        /*00f2*/ 	.short	0x004c
        /*00f4*/ 	.byte	0x00, 0xf0, 0x11, 0x00


	//----- nvinfo : EIATTR_KPARAM_INFO
	.align		4
.L_45:
        /*00f8*/ 	.byte	0x04, 0x17
        /*00fa*/ 	.short	(.L_47 - .L_46)
.L_46:
        /*00fc*/ 	.word	0x00000000
        /*0100*/ 	.short	0x0009
        /*0102*/ 	.short	0x0048
        /*0104*/ 	.byte	0x00, 0xf0, 0x11, 0x00


	//----- nvinfo : EIATTR_KPARAM_INFO
	.align		4
.L_47:
        /*0108*/ 	.byte	0x04, 0x17
        /*010a*/ 	.short	(.L_49 - .L_48)
.L_48:
        /*010c*/ 	.word	0x00000000
        /*0110*/ 	.short	0x0008
        /*0112*/ 	.short	0x0040
        /*0114*/ 	.byte	0x00, 0xf5, 0x21, 0x00


	//----- nvinfo : EIATTR_KPARAM_INFO
	.align		4
.L_49:
        /*0118*/ 	.byte	0x04, 0x17
        /*011a*/ 	.short	(.L_51 - .L_50)
.L_50:
        /*011c*/ 	.word	0x00000000
        /*0120*/ 	.short	0x0007
        /*0122*/ 	.short	0x0038
        /*0124*/ 	.byte	0x00, 0xf5, 0x21, 0x00


	//----- nvinfo : EIATTR_KPARAM_INFO
	.align		4
.L_51:
        /*0128*/ 	.byte	0x04, 0x17
        /*012a*/ 	.short	(.L_53 - .L_52)
.L_52:
        /*012c*/ 	.word	0x00000000
        /*0130*/ 	.short	0x0006
        /*0132*/ 	.short	0x0030
        /*0134*/ 	.byte	0x00, 0xf5, 0x21, 0x00


	//----- nvinfo : EIATTR_KPARAM_INFO
	.align		4
.L_53:
        /*0138*/ 	.byte	0x04, 0x17
        /*013a*/ 	.short	(.L_55 - .L_54)
.L_54:
        /*013c*/ 	.word	0x00000000
        /*0140*/ 	.short	0x0005
        /*0142*/ 	.short	0x0028
        /*0144*/ 	.byte	0x00, 0xf0, 0x21, 0x00


	//----- nvinfo : EIATTR_KPARAM_INFO
	.align		4
.L_55:
        /*0148*/ 	.byte	0x04, 0x17
        /*014a*/ 	.short	(.L_57 - .L_56)
.L_56:
        /*014c*/ 	.word	0x00000000
        /*0150*/ 	.short	0x0004
        /*0152*/ 	.short	0x0020
        /*0154*/ 	.byte	0x00, 0xf0, 0x21, 0x00


	//----- nvinfo : EIATTR_KPARAM_INFO
	.align		4
.L_57:
        /*0158*/ 	.byte	0x04, 0x17
        /*015a*/ 	.short	(.L_59 - .L_58)
.L_58:
        /*015c*/ 	.word	0x00000000
        /*0160*/ 	.short	0x0003
        /*0162*/ 	.short	0x0018
        /*0164*/ 	.byte	0x00, 0xf0, 0x21, 0x00


	//----- nvinfo : EIATTR_KPARAM_INFO
	.align		4
.L_59:
        /*0168*/ 	.byte	0x04, 0x17
        /*016a*/ 	.short	(.L_61 - .L_60)
.L_60:
        /*016c*/ 	.word	0x00000000
        /*0170*/ 	.short	0x0002
        /*0172*/ 	.short	0x0010
        /*0174*/ 	.byte	0x00, 0xf0, 0x21, 0x00


	//----- nvinfo : EIATTR_KPARAM_INFO
	.align		4
.L_61:
        /*0178*/ 	.byte	0x04, 0x17
        /*017a*/ 	.short	(.L_63 - .L_62)
.L_62:
        /*017c*/ 	.word	0x00000000
        /*0180*/ 	.short	0x0001
        /*0182*/ 	.short	0x0008
        /*0184*/ 	.byte	0x00, 0xf0, 0x21, 0x00


	//----- nvinfo : EIATTR_KPARAM_INFO
	.align		4
.L_63:
        /*0188*/ 	.byte	0x04, 0x17
        /*018a*/ 	.short	(.L_65 - .L_64)
.L_64:
        /*018c*/ 	.word	0x00000000
        /*0190*/ 	.short	0x0000
        /*0192*/ 	.short	0x0000
        /*0194*/ 	.byte	0x00, 0xf5, 0x21, 0x00


	//----- nvinfo : EIATTR_SPARSE_MMA_MASK
	.align		4
.L_65:
        /*0198*/ 	.byte	0x03, 0x50
        /*019a*/ 	.short	0x0000


	//----- nvinfo : EIATTR_MAXREG_COUNT
	.align		4
        /*019c*/ 	.byte	0x03, 0x1b
        /*019e*/ 	.short	0x00ff


	//----- nvinfo : EIATTR_NUM_BARRIERS
	.align		4
        /*01a0*/ 	.byte	0x02, 0x4c
        /*01a2*/ 	.byte	0x01
	.zero		1


	//----- nvinfo : EIATTR_MERCURY_ISA_VERSION
	.align		4
        /*01a4*/ 	.byte	0x03, 0x5f
        /*01a6*/ 	.short	0x0101


	//----- nvinfo : EIATTR_VRC_CTA_INIT_COUNT
	.align		4
        /*01a8*/ 	.byte	0x02, 0x4a
	.zero		1
	.zero		1


	//----- nvinfo : EIATTR_EXIT_INSTR_OFFSETS
	.align		4
        /*01ac*/ 	.byte	0x04, 0x1c
        /*01ae*/ 	.short	(.L_67 - .L_66)


	//   ....[0]....
.L_66:
        /*01b0*/ 	.word	0x00010460


	//   ....[1]....
        /*01b4*/ 	.word	0x00010570


	//----- nvinfo : EIATTR_CRS_STACK_SIZE
	.align		4
.L_67:
        /*01b8*/ 	.byte	0x04, 0x1e
        /*01ba*/ 	.short	(.L_69 - .L_68)
.L_68:
        /*01bc*/ 	.word	0x00000000


	//----- nvinfo : EIATTR_CBANK_PARAM_SIZE
	.align		4
.L_69:
        /*01c0*/ 	.byte	0x03, 0x19
        /*01c2*/ 	.short	0x00c0


	//----- nvinfo : EIATTR_PARAM_CBANK
	.align		4
        /*01c4*/ 	.byte	0x04, 0x0a
        /*01c6*/ 	.short	(.L_71 - .L_70)
	.align		4
.L_70:
        /*01c8*/ 	.word	index@(.nv.constant0._Z17kernelPPnewPlayerPddddddPKdS1_S1_iiS1_S1_S1_S1_iS1_S1_S1_S1_S1_iPKiS1_S1_)
        /*01cc*/ 	.short	0x0380
        /*01ce*/ 	.short	0x00c0


	//----- nvinfo : EIATTR_SW_WAR
	.align		4
.L_71:
        /*01d0*/ 	.byte	0x04, 0x36
        /*01d2*/ 	.short	(.L_73 - .L_72)
.L_72:
        /*01d4*/ 	.word	0x00000008
.L_73:


//--------------------- .nv.callgraph             --------------------------
	.section	.nv.callgraph,"",@"SHT_CUDA_CALLGRAPH"
	.align	4
	.sectionentsize	8
	.align		4
        /*0000*/ 	.word	0x00000000
	.align		4
        /*0004*/ 	.word	0xffffffff
	.align		4
        /*0008*/ 	.word	0x00000000
	.align		4
        /*000c*/ 	.word	0xfffffffe
	.align		4
        /*0010*/ 	.word	0x00000000
	.align		4
        /*0014*/ 	.word	0xfffffffd
	.align		4
        /*0018*/ 	.word	0x00000000
	.align		4
        /*001c*/ 	.word	0xfffffffc


//--------------------- .text._Z17kernelPPnewPlayerPddddddPKdS1_S1_iiS1_S1_S1_S1_iS1_S1_S1_S1_S1_iPKiS1_S1_ --------------------------
	.section	.text._Z17kernelPPnewPlayerPddddddPKdS1_S1_iiS1_S1_S1_S1_iS1_S1_S1_S1_S1_iPKiS1_S1_,"ax",@progbits
	.align	128
        .global         _Z17kernelPPnewPlayerPddddddPKdS1_S1_iiS1_S1_S1_S1_iS1_S1_S1_S1_S1_iPKiS1_S1_
        .type           _Z17kernelPPnewPlayerPddddddPKdS1_S1_iiS1_S1_S1_S1_iS1_S1_S1_S1_S1_iPKiS1_S1_,@function
        .size           _Z17kernelPPnewPlayerPddddddPKdS1_S1_iiS1_S1_S1_S1_iS1_S1_S1_S1_S1_iPKiS1_S1_,(.L_x_322 - _Z17kernelPPnewPlayerPddddddPKdS1_S1_iiS1_S1_S1_S1_iS1_S1_S1_S1_S1_iPKiS1_S1_)
        .other          _Z17kernelPPnewPlayerPddddddPKdS1_S1_iiS1_S1_S1_S1_iS1_S1_S1_S1_S1_iPKiS1_S1_,@"STO_CUDA_ENTRY STV_DEFAULT"
_Z17kernelPPnewPlayerPddddddPKdS1_S1_iiS1_S1_S1_S1_iS1_S1_S1_S1_S1_iPKiS1_S1_:
.text._Z17kernelPPnewPlayerPddddddPKdS1_S1_iiS1_S1_S1_S1_iS1_S1_S1_S1_S1_iPKiS1_S1_:
[----:B------:R-:W0:Y:S01]  /*0000*/  LDC R1, c[0x0][0x37c] ;  /* 0x0000df00ff017b82 */ /* 0x000e220000000800 */
[----:B------:R-:W1:Y:S01]  /*0010*/  S2R R3, SR_CgaCtaId ;  /* 0x0000000000037919 */ /* 0x000e620000008800 */
[----:B------:R-:W-:Y:S01]  /*0020*/  MOV R0, 0x400 ;  /* 0x0000040000007802 */ /* 0x000fe20000000f00 */
[----:B------:R-:W2:Y:S05]  /*0030*/  LDCU UR4, c[0x0][0x420] ;  /* 0x00008400ff0477ac */ /* 0x000eaa0008000800 */
[----:B------:R-:W3:Y:S01]  /*0040*/  LDC.64 R198, c[0x0][0x3b0] ;  /* 0x0000ec00ffc67b82 */ /* 0x000ee20000000a00 */
[----:B------:R-:W4:Y:S01]  /*0050*/  S2R R7, SR_TID.X ;  /* 0x0000000000077919 */ /* 0x000f220000002100 */
[----:B0-----:R-:W-:Y:S01]  /*0060*/  VIADD R1, R1, 0xffffffe8 ;  /* 0xffffffe801017836 */ /* 0x001fe20000000000 */
[----:B------:R-:W0:Y:S01]  /*0070*/  LDCU.64 UR8, c[0x0][0x358] ;  /* 0x00006b00ff0877ac */ /* 0x000e220008000a00 */
[----:B------:R-:W5:Y:S03]  /*0080*/  S2R R203, SR_CTAID.X ;  /* 0x0000000000cb7919 */ /* 0x000f660000002500 */
[----:B------:R-:W-:-:S02]  /*0090*/  R2UR UR5, R1 ;  /* 0x00000000010572ca */ /* 0x000fc400000e0000 */
[----:B------:R-:W-:Y:S01]  /*00a0*/  R2UR UR14, R1 ;  /* 0x00000000010e72ca */ /* 0x000fe200000e0000 */
[----:B--2---:R-:W-:Y:S01]  /*00b0*/  UISETP.NE.AND UP0, UPT, UR4, URZ, UPT ;  /* 0x000000ff0400728c */ /* 0x004fe2000bf05270 */
[----:B-1----:R-:W-:-:S05]  /*00c0*/  LEA R0, R3, R0, 0x18 ;  /* 0x0000000003007211 */ /* 0x002fca00078ec0ff */
[----:B----4-:R-:W-:Y:S02]  /*00d0*/  IMAD R5, R7, 0x18, R0 ;  /* 0x0000001807057824 */ /* 0x010fe400078e0200 */
[----:B-----5:R-:W-:-:S03]  /*00e0*/  IMAD R203, R203, 0x3, RZ ;  /* 0x00000003cbcb7824 */ /* 0x020fc600078e02ff */
[----:B------:R1:W-:Y:S01]  /*00f0*/  STS.64 [R5], RZ ;  /* 0x000000ff05007388 */ /* 0x0003e20000000a00 */
[----:B------:R-:W-:-:S03]  /*0100*/  VIADD R201, R203, 0x1 ;  /* 0x00000001cbc97836 */ /* 0x000fc60000000000 */
[----:B------:R1:W-:Y:S01]  /*0110*/  STS.64 [R5+0x8], RZ ;  /* 0x000008ff05007388 */ /* 0x0003e20000000a00 */
[C---:B------:R-:W-:Y:S02]  /*0120*/  VIADD R3, R203.reuse, 0x2 ;  /* 0x00000002cb037836 */ /* 0x040fe40000000000 */
[--C-:B---3--:R-:W-:Y:S01]  /*0130*/  IMAD.WIDE.U32 R202, R203, 0x8, R198.reuse ;  /* 0x00000008cbca7825 */ /* 0x108fe200078e00c6 */
[----:B------:R1:W-:Y:S03]  /*0140*/  STS.64 [R5+0x10], RZ ;  /* 0x000010ff05007388 */ /* 0x0003e60000000a00 */
[----:B------:R-:W-:-:S04]  /*0150*/  IMAD.WIDE.U32 R200, R201, 0x8, R198 ;  /* 0x00000008c9c87825 */ /* 0x000fc800078e00c6 */
[----:B------:R-:W-:Y:S01]  /*0160*/  IMAD.WIDE.U32 R198, R3, 0x8, R198 ;  /* 0x0000000803c67825 */ /* 0x000fe200078e00c6 */
[----:B01----:R-:W-:Y:S06]  /*0170*/  BRA.U !UP0, `(.L_x_0) ;  /* 0x000000fd08587547 */ /* 0x003fec000b800000 */
[----:B------:R-:W0:Y:S01]  /*0180*/  LDCU UR6, c[0x0][0x3f0] ;  /* 0x00007e00ff0677ac */ /* 0x000e220008000800 */
[----:B------:R-:W-:Y:S01]  /*0190*/  IMAD R0, R7, UR4, RZ ;  /* 0x0000000407007c24 */ /* 0x000fe2000f8e02ff */
[----:B0-----:R-:W-:-:S09]  /*01a0*/  UISETP.NE.AND UP0, UPT, UR6, URZ, UPT ;  /* 0x000000ff0600728c */ /* 0x001fd2000bf05270 */
[----:B------:R-:W-:Y:S05]  /*01b0*/  BRA.U !UP0, `(.L_x_1) ;  /* 0x000000f508007547 */ /* 0x000fea000b800000 */
[----:B------:R-:W5:Y:S01]  /*01c0*/  LDG.E.64 R202, desc[UR8][R202.64] ;  /* 0x00000008caca7981 */ /* 0x000f62000c1e1b00 */
[----:B------:R-:W0:Y:S03]  /*01d0*/  LDCU UR4, c[0x0][0x38c] ;  /* 0x00007180ff0477ac */ /* 0x000e260008000800 */
[----:B------:R-:W5:Y:S01]  /*01e0*/  LDG.E.64 R200, desc[UR8][R200.64] ;  /* 0x00000008c8c87981 */ /* 0x000f62000c1e1b00 */
[----:B------:R-:W1:Y:S03]  /*01f0*/  LDCU UR6, c[0x0][0x394] ;  /* 0x00007280ff0677ac */ /* 0x000e660008000800 */
[----:B------:R-:W5:Y:S01]  /*0200*/  LDG.E.64 R198, desc[UR8][R198.64] ;  /* 0x00000008c6c67981 */ /* 0x000f62000c1e1b00 */
[----:B------:R-:W-:Y:S01]  /*0210*/  HFMA2 R26, -RZ, RZ, 0, 0 ;  /* 0x00000000ff1a7431 */ /* 0x000fe200000001ff */
[----:B------:R-:W-:Y:S01]  /*0220*/  BSSY.RECONVERGENT B0, `(.L_x_2) ;  /* 0x0000008000007945 */ /* 0x000fe20003800200 */
[----:B------:R-:W-:Y:S01]  /*0230*/  IMAD.MOV.U32 R25, RZ, RZ, 0x40240000 ;  /* 0x40240000ff197424 */ /* 0x000fe200078e00ff */
[----:B------:R-:W-:Y:S01]  /*0240*/  MOV R28, 0x2a0 ;  /* 0x000002a0001c7802 */ /* 0x000fe20000000f00 */
[----:B------:R-:W-:-:S02]  /*0250*/  IMAD.MOV.U32 R29, RZ, RZ, RZ ;  /* 0x000000ffff1d7224 */ /* 0x000fc400078e00ff */
[----:B------:R-:W-:Y:S01]  /*0260*/  IMAD.MOV.U32 R30, RZ, RZ, -0x3fd40000 ;  /* 0xc02c0000ff1e7424 */ /* 0x000fe200078e00ff */
[----:B0-----:R-:W-:Y:S02]  /*0270*/  UISETP.GE.AND UP0, UPT, UR4, URZ, UPT ;  /* 0x000000ff0400728c */ /* 0x001fe4000bf06270 */
[----:B-1----:R-:W-:-:S11]  /*0280*/  UISETP.GE.AND UP1, UPT, UR6, URZ, UPT ;  /* 0x000000ff0600728c */ /* 0x002fd6000bf26270 */
[----:B-----5:R-:W-:Y:S05]  /*0290*/  CALL.REL.NOINC `($_Z17kernelPPnewPlayerPddddddPKdS1_S1_iiS1_S1_S1_S1_iS1_S1_S1_S1_S1_iPKiS1_S1_$__internal_accurate_pow) ;  /* 0x0000010c009c7944 */ /* 0x020fea0003c00000 */
[----:B------:R-:W-:Y:S05]  /*02a0*/  BSYNC.RECONVERGENT B0 ;  /* 0x0000000000007941 */ /* 0x000fea0003800200 */
.L_x_2:
[----:B------:R-:W0:Y:S01]  /*02b0*/  LDC.64 R2, c[0x0][0x3a0] ;  /* 0x0000e800ff027b82 */ /* 0x000e220000000a00 */
[----:B------:R-:W1:Y:S01]  /*02c0*/  LDCU UR7, c[0x0][0x3cc] ;  /* 0x00007980ff0777ac */ /* 0x000e620008000800 */
[----:B------:R-:W-:Y:S02]  /*02d0*/  CS2R R194, SRZ ;  /* 0x0000000000c27805 */ /* 0x000fe4000001ff00 */
[----:B------:R-:W-:Y:S02]  /*02e0*/  CS2R R192, SRZ ;  /* 0x0000000000c07805 */ /* 0x000fe4000001ff00 */
[----:B------:R-:W-:Y:S01]  /*02f0*/  CS2R R190, SRZ ;  /* 0x0000000000be7805 */ /* 0x000fe2000001ff00 */
[----:B------:R-:W-:Y:S01]  /*0300*/  UMOV UR6, 0x7ff00000 ;  /* 0x7ff0000000067882 */ /* 0x000fe20000000000 */
[----:B------:R-:W-:Y:S01]  /*0310*/  MOV R188, R26 ;  /* 0x0000001a00bc7202 */ /* 0x000fe20000000f00 */
[----:B------:R-:W-:Y:S01]  /*0320*/  IMAD.MOV.U32 R189, RZ, RZ, R27 ;  /* 0x000000ffffbd7224 */ /* 0x000fe200078e001b */
[----:B------:R-:W2:Y:S01]  /*0330*/  LDC.64 R4, c[0x0][0x390] ;  /* 0x0000e400ff047b82 */ /* 0x000ea20000000a00 */
[----:B------:R-:W-:-:S02]  /*0340*/  USEL UR15, UR6, 0xfff00000, UP1 ;  /* 0xfff00000060f7887 */ /* 0x000fc40008800000 */
[----:B------:R-:W-:Y:S02]  /*0350*/  UIADD3 UR5, UPT, UPT, UR5, 0xc, URZ ;  /* 0x0000000c05057890 */ /* 0x000fe4000fffe0ff */
[----:B------:R-:W-:Y:S01]  /*0360*/  USEL UR6, UR6, 0xfff00000, UP0 ;  /* 0xfff0000006067887 */ /* 0x000fe20008000000 */
[----:B------:R-:W-:Y:S02]  /*0370*/  UMOV UR4, URZ ;  /* 0x000000ff00047c82 */ /* 0x000fe40008000000 */
[----:B------:R-:W3:Y:S01]  /*0380*/  LDC.64 R6, c[0x0][0x388] ;  /* 0x0000e200ff067b82 */ /* 0x000ee20000000a00 */
[----:B-1----:R-:W-:-:S07]  /*0390*/  UIADD3 UR7, UPT, UPT, -UR7, URZ, URZ ;  /* 0x000000ff07077290 */ /* 0x002fce000fffe1ff */
[----:B------:R-:W1:Y:S01]  /*03a0*/  LDC.64 R196, c[0x0][0x398] ;  /* 0x0000e600ffc47b82 */ /* 0x000e620000000a00 */
[C---:B0-----:R-:W-:Y:S02]  /*03b0*/  DADD R10, R2.reuse, R2 ;  /* 0x00000000020a7229 */ /* 0x041fe40000000002 */
[----:B------:R-:W-:Y:S02]  /*03c0*/  DMUL R8, R2, 6 ;  /* 0x4018000002087828 */ /* 0x000fe40000000000 */
[C---:B--2---:R-:W-:Y:S02]  /*03d0*/  DADD R24, R4.reuse, 2 ;  /* 0x4000000004187429 */ /* 0x044fe40000000000 */
[----:B------:R-:W-:-:S04]  /*03e0*/  DADD R4, R4, 3 ;  /* 0x4008000004047429 */ /* 0x000fc80000000000 */
[----:B------:R-:W-:Y:S02]  /*03f0*/  R2UR UR10, R10 ;  /* 0x000000000a0a72ca */ /* 0x000fe400000e0000 */
[----:B------:R-:W-:Y:S02]  /*0400*/  R2UR UR11, R11 ;  /* 0x000000000b0b72ca */ /* 0x000fe400000e0000 */
[----:B------:R-:W-:Y:S01]  /*0410*/  R2UR UR12, R8 ;  /* 0x00000000080c72ca */ /* 0x000fe200000e0000 */
[C---:B---3--:R-:W-:Y:S01]  /*0420*/  DADD R2, R6.reuse, 2 ;  /* 0x4000000006027429 */ /* 0x048fe20000000000 */
[----:B------:R-:W-:Y:S01]  /*0430*/  R2UR UR13, R9 ;  /* 0x00000000090d72ca */ /* 0x000fe200000e0000 */
[----:B------:R-:W-:Y:S01]  /*0440*/  DADD R6, R6, 3 ;  /* 0x4008000006067429 */ /* 0x000fe20000000000 */
[----:B------:R-:W-:Y:S02]  /*0450*/  LOP3.LUT R24, R25, 0x7ff00000, RZ, 0xc0, !PT ;  /* 0x7ff0000019187812 */ /* 0x000fe400078ec0ff */
[----:B------:R-:W-:-:S05]  /*0460*/  LOP3.LUT R23, R5, 0x7ff00000, RZ, 0xc0, !PT ;  /* 0x7ff0000005177812 */ /* 0x000fca00078ec0ff */
[----:B-1----:R-:W-:Y:S01]  /*0470*/  DADD R196, R196, -UR10 ;  /* 0x8000000ac4c47e29 */ /* 0x002fe20008000000 */
[----:B------:R-:W-:Y:S02]  /*0480*/  LOP3.LUT R22, R3, 0x7ff00000, RZ, 0xc0, !PT ;  /* 0x7ff0000003167812 */ /* 0x000fe400078ec0ff */
[----:B------:R-:W-:-:S08]  /*0490*/  LOP3.LUT R21, R7, 0x7ff00000, RZ, 0xc0, !PT ;  /* 0x7ff0000007157812 */ /* 0x000fd000078ec0ff */
.L_x_292:
[----:B------:R-:W-:Y:S01]  /*04a0*/  IMAD.MOV.U32 R20, RZ, RZ, RZ ;  /* 0x000000ffff147224 */ /* 0x000fe200078e00ff */
[----:B------:R-:W-:Y:S02]  /*04b0*/  CS2R R186, SRZ ;  /* 0x0000000000ba7805 */ /* 0x000fe4000001ff00 */
[----:B------:R-:W-:Y:S02]  /*04c0*/  CS2R R184, SRZ ;  /* 0x0000000000b87805 */ /* 0x000fe4000001ff00 */
[----:B------:R-:W-:Y:S02]  /*04d0*/  CS2R R182, SRZ ;  /* 0x0000000000b67805 */ /* 0x000fe4000001ff00 */
[----:B------:R-:W-:Y:S02]  /*04e0*/  CS2R R180, SRZ ;  /* 0x0000000000b47805 */ /* 0x000fe4000001ff00 */
[----:B------:R-:W-:Y:S02]  /*04f0*/  CS2R R178, SRZ ;  /* 0x0000000000b27805 */ /* 0x000fe4000001ff00 */
[----:B------:R-:W-:-:S02]  /*0500*/  CS2R R176, SRZ ;  /* 0x0000000000b07805 */ /* 0x000fc4000001ff00 */
[----:B------:R-:W-:Y:S02]  /*0510*/  CS2R R174, SRZ ;  /* 0x0000000000ae7805 */ /* 0x000fe4000001ff00 */
[----:B------:R-:W-:Y:S02]  /*0520*/  CS2R R172, SRZ ;  /* 0x0000000000ac7805 */ /* 0x000fe4000001ff00 */
[----:B-----5:R-:W-:-:S07]  /*0530*/  CS2R R170, SRZ ;  /* 0x0000000000aa7805 */ /* 0x020fce000001ff00 */
.L_x_273:
[----:B-1----:R-:W0:Y:S08]  /*0540*/  LDC R5, c[0x0][0x3f0] ;  /* 0x0000fc00ff057b82 */ /* 0x002e300000000800 */
[----:B------:R-:W1:Y:S01]  /*0550*/  LDC.64 R2, c[0x0][0x428] ;  /* 0x00010a00ff027b82 */ /* 0x000e620000000a00 */
[----:B0-----:R-:W-:-:S04]  /*0560*/  IMAD R5, R5, UR4, R20 ;  /* 0x0000000405057c24 */ /* 0x001fc8000f8e0214 */
[----:B-1----:R-:W-:-:S06]  /*0570*/  IMAD.WIDE.U32 R2, R5, 0x4, R2 ;  /* 0x0000000405027825 */ /* 0x002fcc00078e0002 */
[----:B------:R-:W2:Y:S02]  /*0580*/  LDG.E R2, desc[UR8][R2.64] ;  /* 0x0000000802027981 */ /* 0x000ea4000c1e1900 */
[----:B--2---:R-:W-:-:S13]  /*0590*/  R2UR UR16, R2 ;  /* 0x00000000021072ca */ /* 0x004fda00000e0000 */
[----:B------:R-:W-:-:S09]  /*05a0*/  UISETP.NE.AND UP2, UPT, UR16, URZ, UPT ;  /* 0x000000ff1000728c */ /* 0x000fd2000bf45270 */
[----:B-----5:R-:W-:Y:S05]  /*05b0*/  BRA.U !UP2, `(.L_x_3) ;  /* 0x000000dd0a507547 */ /* 0x020fea000b800000 */
[----:B------:R-:W0:Y:S01]  /*05c0*/  LDC.64 R14, c[0x0][0x410] ;  /* 0x00010400ff0e7b82 */ /* 0x000e220000000a00 */
[----:B------:R-:W-:-:S04]  /*05d0*/  IMAD R29, R20, 0x3, RZ ;  /* 0x00000003141d7824 */ /* 0x000fc800078e02ff */
[C---:B------:R-:W-:Y:S01]  /*05e0*/  VIADD R31, R29.reuse, 0x1 ;  /* 0x000000011d1f7836 */ /* 0x040fe20000000000 */
[----:B------:R-:W-:Y:S01]  /*05f0*/  IADD3 R33, PT, PT, R29, 0x2, RZ ;  /* 0x000000021d217810 */ /* 0x000fe20007ffe0ff */
[----:B------:R-:W1:Y:S01]  /*0600*/  S2R R5, SR_TID.X ;  /* 0x0000000000057919 */ /* 0x000e620000002100 */
[----:B------:R-:W1:Y:S01]  /*0610*/  LDC.64 R2, c[0x0][0x3b8] ;  /* 0x0000ee00ff027b82 */ /* 0x000e620000000a00 */
[----:B0-----:R-:W-:-:S04]  /*0620*/  IMAD.WIDE.U32 R10, R31, 0x8, R14 ;  /* 0x000000081f0a7825 */ /* 0x001fc800078e000e */
[--C-:B------:R-:W-:Y:S02]  /*0630*/  IMAD.WIDE.U32 R8, R29, 0x8, R14.reuse ;  /* 0x000000081d087825 */ /* 0x100fe400078e000e */
[----:B------:R-:W2:Y:S02]  /*0640*/  LDG.E.64 R10, desc[UR8][R10.64] ;  /* 0x000000080a0a7981 */ /* 0x000ea4000c1e1b00 */
[----:B------:R-:W-:Y:S02]  /*0650*/  IMAD.WIDE.U32 R14, R33, 0x8, R14 ;  /* 0x00000008210e7825 */ /* 0x000fe400078e000e */
[----:B------:R-:W3:Y:S04]  /*0660*/  LDG.E.64 R8, desc[UR8][R8.64] ;  /* 0x0000000808087981 */ /* 0x000ee8000c1e1b00 */
[----:B------:R-:W4:Y:S01]  /*0670*/  LDG.E.64 R14, desc[UR8][R14.64] ;  /* 0x000000080e0e7981 */ /* 0x000f22000c1e1b00 */
[----:B-1----:R-:W-:-:S05]  /*0680*/  IMAD.WIDE.U32 R2, R5, 0x8, R2 ;  /* 0x0000000805027825 */ /* 0x002fca00078e0002 */
[----:B------:R-:W5:Y:S04]  /*0690*/  LDG.E.64 R4, desc[UR8][R2.64+0x10] ;  /* 0x0000100802047981 */ /* 0x000f68000c1e1b00 */
[----:B------:R0:W5:Y:S02]  /*06a0*/  LDG.E.64 R6, desc[UR8][R2.64] ;  /* 0x0000000802067981 */ /* 0x000164000c1e1b00 */
[----:B0-----:R-:W-:Y:S02]  /*06b0*/  IMAD.MOV.U32 R2, RZ, RZ, 0x0 ;  /* 0x00000000ff027424 */ /* 0x001fe400078e00ff */
[----:B------:R-:W-:Y:S01]  /*06c0*/  IMAD.MOV.U32 R3, RZ, RZ, 0x3fd80000 ;  /* 0x3fd80000ff037424 */ /* 0x000fe200078e00ff */
[----:B--2---:R-:W-:Y:S02]  /*06d0*/  DADD R12, R200, -R10 ;  /* 0x00000000c80c7229 */ /* 0x004fe4000000080a */
[----:B---3--:R-:W-:-:S06]  /*06e0*/  DADD R10, R202, -R8 ;  /* 0x00000000ca0a7229 */ /* 0x008fcc0000000808 */
[----:B------:R-:W-:Y:S02]  /*06f0*/  DMUL R12, R12, R12 ;  /* 0x0000000c0c0c7228 */ /* 0x000fe40000000000 */
[----:B----4-:R-:W-:-:S06]  /*0700*/  DADD R8, R198, -R14 ;  /* 0x00000000c6087229 */ /* 0x010fcc000000080e */
[----:B------:R-:W-:-:S08]  /*0710*/  DFMA R12, R10, R10, R12 ;  /* 0x0000000a0a0c722b */ /* 0x000fd0000000000c */
[----:B------:R-:W-:-:S06]  /*0720*/  DFMA R12, R8, R8, R12 ;  /* 0x00000008080c722b */ /* 0x000fcc000000000c */
[----:B------:R-:W0:Y:S04]  /*0730*/  MUFU.RSQ64H R9, R13 ;  /* 0x0000000d00097308 */ /* 0x000e280000001c00 */
[----:B------:R-:W-:-:S05]  /*0740*/  VIADD R8, R13, 0xfcb00000 ;  /* 0xfcb000000d087836 */ /* 0x000fca0000000000 */
[----:B------:R-:W-:Y:S01]  /*0750*/  ISETP.GE.U32.AND P0, PT, R8, 0x7ca00000, PT ;  /* 0x7ca000000800780c */ /* 0x000fe20003f06070 */
[----:B0-----:R-:W-:-:S08]  /*0760*/  DMUL R10, R8, R8 ;  /* 0x00000008080a7228 */ /* 0x001fd00000000000 */
[----:B------:R-:W-:-:S08]  /*0770*/  DFMA R10, R12, -R10, 1 ;  /* 0x3ff000000c0a742b */ /* 0x000fd0000000080a */
[----:B------:R-:W-:Y:S02]  /*0780*/  DFMA R2, R10, R2, 0.5 ;  /* 0x3fe000000a02742b */ /* 0x000fe40000000002 */
[----:B------:R-:W-:-:S08]  /*0790*/  DMUL R10, R8, R10 ;  /* 0x0000000a080a7228 */ /* 0x000fd00000000000 */
[----:B------:R-:W-:-:S08]  /*07a0*/  DFMA R14, R2, R10, R8 ;  /* 0x0000000a020e722b */ /* 0x000fd00000000008 */
[----:B------:R-:W-:Y:S02]  /*07b0*/  DMUL R16, R12, R14 ;  /* 0x0000000e0c107228 */ /* 0x000fe40000000000 */
[----:B------:R-:W-:Y:S01]  /*07c0*/  IADD3 R11, PT, PT, R15, -0x100000, RZ ;  /* 0xfff000000f0b7810 */ /* 0x000fe20007ffe0ff */
[----:B------:R-:W-:-:S05]  /*07d0*/  IMAD.MOV.U32 R10, RZ, RZ, R14 ;  /* 0x000000ffff0a7224 */ /* 0x000fca00078e000e */
[----:B------:R-:W-:-:S08]  /*07e0*/  DFMA R18, R16, -R16, R12 ;  /* 0x800000101012722b */ /* 0x000fd0000000000c */
[----:B------:R-:W-:Y:S01]  /*07f0*/  DFMA R2, R18, R10, R16 ;  /* 0x0000000a1202722b */ /* 0x000fe20000000010 */
[----:B------:R-:W-:Y:S10]  /*0800*/  @!P0 BRA `(.L_x_4) ;  /* 0x00000000002c8947 */ /* 0x000ff40003800000 */
[----:B------:R-:W-:Y:S01]  /*0810*/  IMAD.MOV.U32 R25, RZ, RZ, R14 ;  /* 0x000000ffff197224 */ /* 0x000fe200078e000e */
[----:B------:R-:W-:Y:S01]  /*0820*/  MOV R9, R13 ;  /* 0x0000000d00097202 */ /* 0x000fe20000000f00 */
[----:B------:R-:W-:Y:S01]  /*0830*/  IMAD.MOV.U32 R2, RZ, RZ, R12 ;  /* 0x000000ffff027224 */ /* 0x000fe200078e000c */
[----:B------:R-:W-:Y:S01]  /*0840*/  MOV R27, R17 ;  /* 0x00000011001b7202 */ /* 0x000fe20000000f00 */
[----:B------:R-:W-:Y:S01]  /*0850*/  IMAD.MOV.U32 R10, RZ, RZ, R18 ;  /* 0x000000ffff0a7224 */ /* 0x000fe200078e0012 */
[----:B------:R-:W-:Y:S01]  /*0860*/  MOV R28, 0x8a0 ;  /* 0x000008a0001c7802 */ /* 0x000fe20000000f00 */
[----:B------:R-:W-:Y:S02]  /*0870*/  IMAD.MOV.U32 R3, RZ, RZ, R19 ;  /* 0x000000ffff037224 */ /* 0x000fe400078e0013 */
[----:B------:R-:W-:-:S07]  /*0880*/  IMAD.MOV.U32 R26, RZ, RZ, R16 ;  /* 0x000000ffff1a7224 */ /* 0x000fce00078e0010 */
[----:B-----5:R-:W-:Y:S05]  /*0890*/  CALL.REL.NOINC `($__internal_2_$__cuda_sm20_dsqrt_rn_f64_mediumpath_v1) ;  /* 0x0000010400687944 */ /* 0x020fea0003c00000 */
[----:B------:R-:W-:Y:S02]  /*08a0*/  IMAD.MOV.U32 R2, RZ, RZ, R40 ;  /* 0x000000ffff027224 */ /* 0x000fe400078e0028 */
[----:B------:R-:W-:-:S07]  /*08b0*/  IMAD.MOV.U32 R3, RZ, RZ, R41 ;  /* 0x000000ffff037224 */ /* 0x000fce00078e0029 */
.L_x_4:
[----:B------:R-:W0:Y:S01]  /*08c0*/  LDC.64 R8, c[0x0][0x418] ;  /* 0x00010600ff087b82 */ /* 0x000e220000000a00 */
[----:B------:R-:W1:Y:S01]  /*08d0*/  LDCU.64 UR20, c[0x0][0x390] ;  /* 0x00007200ff1477ac */ /* 0x000e620008000a00 */
[----:B------:R-:W2:Y:S01]  /*08e0*/  LDCU.64 UR18, c[0x0][0x388] ;  /* 0x00007100ff1277ac */ /* 0x000ea20008000a00 */
[----:B0-----:R-:W-:-:S06]  /*08f0*/  IMAD.WIDE.U32 R8, R20, 0x8, R8 ;  /* 0x0000000814087825 */ /* 0x001fcc00078e0008 */
[----:B------:R-:W3:Y:S01]  /*0900*/  LDG.E.64 R8, desc[UR8][R8.64] ;  /* 0x0000000808087981 */ /* 0x000ee2000c1e1b00 */
[----:B-1---5:R-:W-:Y:S01]  /*0910*/  DMUL R10, R4, UR20 ;  /* 0x00000014040a7c28 */ /* 0x022fe20008000000 */
[----:B------:R-:W-:Y:S01]  /*0920*/  BSSY.RECONVERGENT B1, `(.L_x_3) ;  /* 0x0000d9d000017945 */ /* 0x000fe20003800200 */
[----:B--2---:R-:W-:Y:S02]  /*0930*/  DMUL R6, R6, UR18 ;  /* 0x0000001206067c28 */ /* 0x004fe40008000000 */
[C-C-:B---3--:R-:W-:Y:S02]  /*0940*/  DADD R4, R8.reuse, R2.reuse ;  /* 0x0000000008047229 */ /* 0x148fe40000000002 */
[----:B------:R-:W-:-:S06]  /*0950*/  DADD R2, -R8, R2 ;  /* 0x0000000008027229 */ /* 0x000fcc0000000102 */
[----:B------:R-:W-:-:S06]  /*0960*/  DSETP.GT.AND P0, PT, R10, R4, PT ;  /* 0x000000040a00722a */ /* 0x000fcc0003f04000 */
[----:B------:R-:W-:-:S14]  /*0970*/  DSETP.LT.OR P0, PT, R6, R2, P0 ;  /* 0x000000020600722a */ /* 0x000fdc0000701400 */
[----:B------:R-:W-:Y:S05]  /*0980*/  @P0 BRA `(.L_x_5) ;  /* 0x000000d800580947 */ /* 0x000fea0003800000 */
[----:B------:R-:W0:Y:S01]  /*0990*/  LDCU UR17, c[0x0][0x3cc] ;  /* 0x00007980ff1177ac */ /* 0x000e220008000800 */
[----:B------:R-:W-:Y:S01]  /*09a0*/  IMAD.MOV.U32 R2, RZ, RZ, -0x1 ;  /* 0xffffffffff027424 */ /* 0x000fe200078e00ff */
[----:B------:R-:W-:Y:S01]  /*09b0*/  MOV R3, RZ ;  /* 0x000000ff00037202 */ /* 0x000fe20000000f00 */
[----:B------:R-:W-:Y:S01]  /*09c0*/  IMAD.MOV.U32 R4, RZ, RZ, 0x1 ;  /* 0x00000001ff047424 */ /* 0x000fe200078e00ff */
[----:B------:R-:W-:Y:S01]  /*09d0*/  MOV R7, 0x1 ;  /* 0x0000000100077802 */ /* 0x000fe20000000f00 */
[----:B------:R-:W-:Y:S02]  /*09e0*/  IMAD.MOV.U32 R5, RZ, RZ, 0x1 ;  /* 0x00000001ff057424 */ /* 0x000fe400078e00ff */
[----:B------:R-:W-:Y:S01]  /*09f0*/  IMAD.MOV.U32 R6, RZ, RZ, -0x2 ;  /* 0xfffffffeff067424 */ /* 0x000fe200078e00ff */
[----:B------:R1:W-:Y:S04]  /*0a00*/  STL.64 [R1], R2 ;  /* 0x0000000201007387 */ /* 0x0003e80000100a00 */
[----:B------:R1:W-:Y:S04]  /*0a10*/  STL.64 [R1+0x8], R4 ;  /* 0x0000080401007387 */ /* 0x0003e80000100a00 */
[----:B------:R1:W-:Y:S01]  /*0a20*/  STL.64 [R1+0x10], R6 ;  /* 0x0000100601007387 */ /* 0x0003e20000100a00 */
[----:B0-----:R-:W-:-:S09]  /*0a30*/  UISETP.NE.AND UP2, UPT, UR17, URZ, UPT ;  /* 0x000000ff1100728c */ /* 0x001fd2000bf45270 */
[----:B------:R-:W-:Y:S05]  /*0a40*/  BRA.U !UP2, `(.L_x_5) ;  /* 0x000000d90a287547 */ /* 0x000fea000b800000 */
[----:B------:R-:W0:Y:S01]  /*0a50*/  LDC.64 R122, c[0x0][0x438] ;  /* 0x00010e00ff7a7b82 */ /* 0x000e220000000a00 */
[C---:B------:R-:W-:Y:S02]  /*0a60*/  IMAD R163, R20.reuse, 0x6, R31 ;  /* 0x0000000614a37824 */ /* 0x040fe400078e021f */
[----:B------:R-:W-:Y:S02]  /*0a70*/  IMAD R165, R20, 0x9, RZ ;  /* 0x0000000914a57824 */ /* 0x000fe400078e02ff */
[C---:B------:R-:W-:Y:S01]  /*0a80*/  VIADD R141, R163.reuse, 0x2 ;  /* 0x00000002a38d7836 */ /* 0x040fe20000000000 */
[C---:B------:R-:W-:Y:S01]  /*0a90*/  IADD3 R135, PT, PT, R163.reuse, 0x6, RZ ;  /* 0x00000006a3877810 */ /* 0x040fe20007ffe0ff */
[C---:B------:R-:W-:Y:S01]  /*0aa0*/  VIADD R139, R163.reuse, 0x5 ;  /* 0x00000005a38b7836 */ /* 0x040fe20000000000 */
[----:B------:R-:W2:Y:S01]  /*0ab0*/  LDC.64 R142, c[0x0][0x3f8] ;  /* 0x0000fe00ff8e7b82 */ /* 0x000ea20000000a00 */
[C---:B------:R-:W-:Y:S02]  /*0ac0*/  VIADD R137, R163.reuse, 0x3 ;  /* 0x00000003a3897836 */ /* 0x040fe40000000000 */
[----:B------:R-:W-:-:S02]  /*0ad0*/  VIADD R133, R163, 0x1 ;  /* 0x00000001a3857836 */ /* 0x000fc40000000000 */
[C---:B------:R-:W-:Y:S02]  /*0ae0*/  VIADD R131, R163.reuse, 0x4 ;  /* 0x00000004a3837836 */ /* 0x040fe40000000000 */
[----:B-1----:R-:W-:Y:S01]  /*0af0*/  VIADD R3, R163, 0x7 ;  /* 0x00000007a3037836 */ /* 0x002fe20000000000 */
[----:B------:R-:W1:Y:S08]  /*0b00*/  LDC.64 R128, c[0x0][0x430] ;  /* 0x00010c00ff807b82 */ /* 0x000e700000000a00 */
[----:B------:R-:W3:Y:S01]  /*0b10*/  LDC.64 R156, c[0x0][0x408] ;  /* 0x00010200ff9c7b82 */ /* 0x000ee20000000a00 */
[----:B0-----:R-:W-:-:S02]  /*0b20*/  LEA R126, P0, R29, R122, 0x3 ;  /* 0x0000007a1d7e7211 */ /* 0x001fc400078018ff */
[-C--:B------:R-:W-:Y:S02]  /*0b30*/  LEA R124, P1, R31, R122.reuse, 0x3 ;  /* 0x0000007a1f7c7211 */ /* 0x080fe400078218ff */
[----:B------:R-:W-:Y:S02]  /*0b40*/  LEA R122, P2, R33, R122, 0x3 ;  /* 0x0000007a217a7211 */ /* 0x000fe400078418ff */
[-C--:B------:R-:W-:Y:S01]  /*0b50*/  LEA.HI.X R127, R29, R123.reuse, RZ, 0x3, P0 ;  /* 0x0000007b1d7f7211 */ /* 0x080fe200000f1cff */
[--C-:B--2---:R-:W-:Y:S01]  /*0b60*/  IMAD.WIDE.U32 R168, R165, 0x8, R142.reuse ;  /* 0x00000008a5a87825 */ /* 0x104fe200078e008e */
[-C--:B------:R-:W-:Y:S02]  /*0b70*/  LEA.HI.X R125, R31, R123.reuse, RZ, 0x3, P1 ;  /* 0x0000007b1f7d7211 */ /* 0x080fe400008f1cff */
[----:B------:R-:W-:Y:S01]  /*0b80*/  LEA.HI.X R123, R33, R123, RZ, 0x3, P2 ;  /* 0x0000007b217b7211 */ /* 0x000fe200010f1cff */
[--C-:B------:R-:W-:Y:S01]  /*0b90*/  IMAD.WIDE.U32 R166, R163, 0x8, R142.reuse ;  /* 0x00000008a3a67825 */ /* 0x100fe200078e008e */
[----:B------:R-:W5:Y:S03]  /*0ba0*/  LDG.E.64 R126, desc[UR8][R126.64] ;  /* 0x000000087e7e7981 */ /* 0x000f66000c1e1b00 */
        /* <DEDUP_REMOVED lines=10> */
[----:B------:R-:W-:Y:S01]  /*0c50*/  IMAD.WIDE.U32 R144, R131, 0x8, R142 ;  /* 0x0000000883907825 */ /* 0x000fe200078e008e */
[----:B------:R-:W5:Y:S03]  /*0c60*/  LDG.E.64 R148, desc[UR8][R148.64] ;  /* 0x0000000894947981 */ /* 0x000f66000c1e1b00 */
[--C-:B-1----:R-:W-:Y:S01]  /*0c70*/  IMAD.WIDE.U32 R164, R165, 0x8, R128.reuse ;  /* 0x00000008a5a47825 */ /* 0x102fe200078e0080 */
        /* <DEDUP_REMOVED lines=15> */
[--C-:B---3--:R-:W-:Y:S01]  /*0d70*/  IMAD.WIDE.U32 R160, R29, 0x8, R156.reuse ;  /* 0x000000081da07825 */ /* 0x108fe200078e009c */
[----:B------:R-:W5:Y:S03]  /*0d80*/  LDG.E.64 R132, desc[UR8][R132.64] ;  /* 0x0000000884847981 */ /* 0x000f66000c1e1b00 */
[----:B------:R-:W-:Y:S01]  /*0d90*/  IMAD.WIDE.U32 R158, R31, 0x8, R156 ;  /* 0x000000081f9e7825 */ /* 0x000fe200078e009c */
[----:B------:R-:W5:Y:S03]  /*0da0*/  LDG.E.64 R130, desc[UR8][R130.64] ;  /* 0x0000000882827981 */ /* 0x000f66000c1e1b00 */
[C---:B------:R-:W-:Y:S01]  /*0db0*/  IMAD.WIDE.U32 R142, R3.reuse, 0x8, R142 ;  /* 0x00000008038e7825 */ /* 0x040fe200078e008e */
[----:B------:R-:W5:Y:S03]  /*0dc0*/  LDG.E.64 R160, desc[UR8][R160.64] ;  /* 0x00000008a0a07981 */ /* 0x000f66000c1e1b00 */
[----:B------:R-:W-:Y:S01]  /*0dd0*/  IMAD.WIDE.U32 R128, R3, 0x8, R128 ;  /* 0x0000000803807825 */ /* 0x000fe200078e0080 */
[----:B------:R-:W5:Y:S03]  /*0de0*/  LDG.E.64 R158, desc[UR8][R158.64] ;  /* 0x000000089e9e7981 */ /* 0x000f66000c1e1b00 */
[----:B------:R-:W-:Y:S01]  /*0df0*/  IMAD.WIDE.U32 R156, R33, 0x8, R156 ;  /* 0x00000008219c7825 */ /* 0x000fe200078e009c */
[----:B------:R-:W5:Y:S04]  /*0e00*/  LDG.E.64 R142, desc[UR8][R142.64] ;  /* 0x000000088e8e7981 */ /* 0x000f68000c1e1b00 */
[----:B------:R-:W5:Y:S04]  /*0e10*/  LDG.E.64 R128, desc[UR8][R128.64] ;  /* 0x0000000880807981 */ /* 0x000f68000c1e1b00 */
[----:B------:R-:W5:Y:S04]  /*0e20*/  LDG.E.64 R156, desc[UR8][R156.64] ;  /* 0x000000089c9c7981 */ /* 0x000f68000c1e1b00 */
[----:B------:R-:W5:Y:S04]  /*0e30*/  LDG.E.64 R124, desc[UR8][R124.64] ;  /* 0x000000087c7c7981 */ /* 0x000f68000c1e1b00 */
[----:B------:R-:W5:Y:S01]  /*0e40*/  LDG.E.64 R122, desc[UR8][R122.64] ;  /* 0x000000087a7a7981 */ /* 0x000f62000c1e1b00 */
[----:B------:R-:W-:-:S07]  /*0e50*/  MOV R19, RZ ;  /* 0x000000ff00137202 */ /* 0x000fce0000000f00 */
.L_x_272:
[----:B------:R-:W-:Y:S01]  /*0e60*/  LEA R0, R19, UR14, 0x2 ;  /* 0x0000000e13007c11 */ /* 0x000fe2000f8e10ff */
[----:B------:R-:W0:Y:S01]  /*0e70*/  S2R R3, SR_TID.X ;  /* 0x0000000000037919 */ /* 0x000e220000002100 */
[----:B------:R-:W1:Y:S01]  /*0e80*/  LDC.64 R120, c[0x0][0x3b8] ;  /* 0x0000ee00ff787b82 */ /* 0x000e620000000a00 */
[----:B------:R-:W2:Y:S03]  /*0e90*/  LDCU UR17, c[0x0][0x3c8] ;  /* 0x00007900ff1177ac */ /* 0x000ea60008000800 */
[----:B------:R-:W0:Y:S02]  /*0ea0*/  LDL R0, [R0] ;  /* 0x0000000000007983 */ /* 0x000e240000100800 */
[----:B0-----:R-:W-:-:S05]  /*0eb0*/  IADD3 R3, PT, PT, R3, 0x1, R0 ;  /* 0x0000000103037810 */ /* 0x001fca0007ffe000 */
[----:B-1----:R-:W-:-:S06]  /*0ec0*/  IMAD.WIDE.U32 R120, R3, 0x8, R120 ;  /* 0x0000000803787825 */ /* 0x002fcc00078e0078 */
[----:B------:R-:W3:Y:S01]  /*0ed0*/  LDG.E.64 R120, desc[UR8][R120.64] ;  /* 0x0000000878787981 */ /* 0x000ee2000c1e1b00 */
[----:B--2---:R-:W-:Y:S01]  /*0ee0*/  ISETP.NE.AND P0, PT, RZ, UR17, PT ;  /* 0x00000011ff007c0c */ /* 0x004fe2000bf05270 */
[----:B------:R-:W-:-:S12]  /*0ef0*/  BSSY.RECONVERGENT B0, `(.L_x_6) ;  /* 0x0000d3c000007945 */ /* 0x000fd80003800200 */
[----:B---3--:R-:W-:-:S14]  /*0f00*/  DSETP.LE.OR P0, PT, R120, RZ, !P0 ;  /* 0x000000ff7800722a */ /* 0x008fdc0004703400 */
[----:B------:R-:W-:Y:S05]  /*0f10*/  @P0 BRA `(.L_x_7) ;  /* 0x000000d000e40947 */ /* 0x000fea0003800000 */
[----:B------:R-:W0:Y:S08]  /*0f20*/  LDC.64 R118, c[0x0][0x400] ;  /* 0x00010000ff767b82 */ /* 0x000e300000000a00 */
[----:B------:R-:W1:Y:S08]  /*0f30*/  LDC.64 R2, c[0x0][0x390] ;  /* 0x0000e400ff027b82 */ /* 0x000e700000000a00 */
[----:B------:R-:W2:Y:S01]  /*0f40*/  LDC.64 R4, c[0x0][0x388] ;  /* 0x0000e200ff047b82 */ /* 0x000ea20000000a00 */
[----:B0-----:R-:W-:-:S06]  /*0f50*/  IMAD.WIDE.U32 R118, R20, 0x8, R118 ;  /* 0x0000000814767825 */ /* 0x001fcc00078e0076 */
[----:B------:R-:W5:Y:S01]  /*0f60*/  LDG.E.64 R118, desc[UR8][R118.64] ;  /* 0x0000000876767981 */ /* 0x000f62000c1e1b00 */
[----:B------:R-:W-:Y:S01]  /*0f70*/  BSSY.RECONVERGENT B2, `(.L_x_8) ;  /* 0x000001b000027945 */ /* 0x000fe20003800200 */
[C---:B-1----:R-:W-:Y:S01]  /*0f80*/  DSETP.NEU.AND P0, PT, R2.reuse, 1, PT ;  /* 0x3ff000000200742a */ /* 0x042fe20003f0d000 */
[----:B------:R-:W-:Y:S01]  /*0f90*/  LEA R18, R19, UR5, 0x2 ;  /* 0x0000000513127c11 */ /* 0x000fe2000f8e10ff */
[C---:B------:R-:W-:Y:S01]  /*0fa0*/  DSETP.NEU.AND P2, PT, |R2|.reuse, +INF , PT ;  /* 0x7ff000000200742a */ /* 0x040fe20003f4d200 */
[----:B------:R-:W-:Y:S01]  /*0fb0*/  IMAD.MOV.U32 R29, RZ, RZ, RZ ;  /* 0x000000ffff1d7224 */ /* 0x000fe200078e00ff */
[C---:B------:R-:W-:Y:S01]  /*0fc0*/  DSETP.NAN.AND P1, PT, R2.reuse, R2, PT ;  /* 0x000000020200722a */ /* 0x040fe20003f28000 */
[----:B------:R-:W-:Y:S02]  /*0fd0*/  MOV R30, 0x40080000 ;  /* 0x40080000001e7802 */ /* 0x000fe40000000f00 */
[----:B------:R-:W-:Y:S01]  /*0fe0*/  P2R R0, PR, RZ, 0x1 ;  /* 0x00000001ff007803 */ /* 0x000fe20000000000 */
[----:B------:R-:W-:Y:S01]  /*0ff0*/  DSETP.NEU.AND P0, PT, R2, RZ, PT ;  /* 0x000000ff0200722a */ /* 0x000fe20003f0d000 */
[----:B------:R-:W-:Y:S01]  /*1000*/  P2R R0, PR, RZ, 0x4 ;  /* 0x00000004ff007803 */ /* 0x000fe20000000000 */
[----:B--2---:R-:W-:Y:S01]  /*1010*/  DSETP.NEU.AND P2, PT, |R4|, +INF , PT ;  /* 0x7ff000000400742a */ /* 0x004fe20003f4d200 */
[----:B------:R-:W-:Y:S01]  /*1020*/  ISETP.NE.AND P6, PT, R24, 0x7ff00000, PT ;  /* 0x7ff000001800780c */ /* 0x000fe20003fc5270 */
[----:B------:R-:W-:Y:S01]  /*1030*/  DADD R6, -RZ, |R4| ;  /* 0x00000000ff067229 */ /* 0x000fe20000000504 */
[----:B------:R-:W-:-:S02]  /*1040*/  ISETP.NE.AND P5, PT, R22, 0x7ff00000, PT ;  /* 0x7ff000001600780c */ /* 0x000fc40003fa5270 */
[----:B------:R-:W-:Y:S01]  /*1050*/  P2R R0, PR, RZ, 0x1 ;  /* 0x00000001ff007803 */ /* 0x000fe20000000000 */
[C---:B------:R-:W-:Y:S01]  /*1060*/  DSETP.NEU.AND P0, PT, R4.reuse, 1, PT ;  /* 0x3ff000000400742a */ /* 0x040fe20003f0d000 */
[----:B------:R-:W-:Y:S02]  /*1070*/  ISETP.NE.AND P4, PT, R23, 0x7ff00000, PT ;  /* 0x7ff000001700780c */ /* 0x000fe40003f85270 */
[----:B------:R-:W-:Y:S02]  /*1080*/  ISETP.NE.AND P3, PT, R21, 0x7ff00000, PT ;  /* 0x7ff000001500780c */ /* 0x000fe40003f65270 */
[----:B------:R-:W-:Y:S01]  /*1090*/  MOV R28, 0x1120 ;  /* 0x00001120001c7802 */ /* 0x000fe20000000f00 */
[----:B------:R-:W-:Y:S01]  /*10a0*/  IMAD.MOV.U32 R26, RZ, RZ, R6 ;  /* 0x000000ffff1a7224 */ /* 0x000fe200078e0006 */
[----:B------:R-:W-:Y:S01]  /*10b0*/  P2R R0, PR, RZ, 0x1 ;  /* 0x00000001ff007803 */ /* 0x000fe20000000000 */
[C---:B------:R-:W-:Y:S01]  /*10c0*/  DSETP.NAN.AND P0, PT, R4.reuse, R4, PT ;  /* 0x000000040400722a */ /* 0x040fe20003f08000 */
[----:B------:R-:W-:Y:S01]  /*10d0*/  P2R R0, PR, RZ, 0x4 ;  /* 0x00000004ff007803 */ /* 0x000fe20000000000 */
[----:B------:R-:W-:Y:S01]  /*10e0*/  DSETP.NEU.AND P2, PT, R4, RZ, PT ;  /* 0x000000ff0400722a */ /* 0x000fe20003f4d000 */
[----:B------:R-:W-:-:S05]  /*10f0*/  IMAD.MOV.U32 R25, RZ, RZ, R7 ;  /* 0x000000ffff197224 */ /* 0x000fca00078e0007 */
[----:B------:R-:W-:-:S08]  /*1100*/  P2R R0, PR, RZ, 0x4 ;  /* 0x00000004ff007803 */ /* 0x000fd00000000000 */
[----:B-----5:R-:W-:Y:S05]  /*1110*/  CALL.REL.NOINC `($_Z17kernelPPnewPlayerPddddddPKdS1_S1_iiS1_S1_S1_S1_iS1_S1_S1_S1_S1_iPKiS1_S1_$__internal_accurate_pow) ;  /* 0x000000fc00fc7944 */ /* 0x020fea0003c00000 */
[----:B------:R-:W-:Y:S05]  /*1120*/  BSYNC.RECONVERGENT B2 ;  /* 0x0000000000027941 */ /* 0x000fea0003800200 */
.L_x_8:
[----:B------:R-:W0:Y:S01]  /*1130*/  LDCU.64 UR18, c[0x0][0x390] ;  /* 0x00007200ff1277ac */ /* 0x000e220008000a00 */
[----:B------:R-:W-:Y:S01]  /*1140*/  DADD R6, -RZ, -R26 ;  /* 0x00000000ff067229 */ /* 0x000fe2000000091a */
[----:B------:R-:W-:Y:S01]  /*1150*/  PLOP3.LUT P2, PT, PT, PT, UP0, 0x40, 0x4 ;  /* 0x000000000004781c */ /* 0x000fe20003f4e808 */
[----:B------:R-:W-:Y:S01]  /*1160*/  BSSY.RECONVERGENT B2, `(.L_x_9) ;  /* 0x000000b000027945 */ /* 0x000fe20003800200 */
[----:B------:R-:W-:Y:S01]  /*1170*/  IMAD.MOV.U32 R29, RZ, RZ, RZ ;  /* 0x000000ffff1d7224 */ /* 0x000fe200078e00ff */
[----:B------:R-:W-:Y:S02]  /*1180*/  MOV R30, 0x40080000 ;  /* 0x40080000001e7802 */ /* 0x000fe40000000f00 */
[----:B------:R-:W-:-:S04]  /*1190*/  MOV R28, 0x1210 ;  /* 0x00001210001c7802 */ /* 0x000fc80000000f00 */
[----:B------:R-:W-:Y:S02]  /*11a0*/  FSEL R8, R6, R26, P2 ;  /* 0x0000001a06087208 */ /* 0x000fe40001000000 */
[----:B------:R-:W-:-:S04]  /*11b0*/  PLOP3.LUT P2, PT, PT, PT, UP0, 0x40, 0x4 ;  /* 0x000000000004781c */ /* 0x000fc80003f4e808 */
[----:B------:R-:W-:Y:S01]  /*11c0*/  FSEL R6, R7, R27, P2 ;  /* 0x0000001b07067208 */ /* 0x000fe20001000000 */
[----:B0-----:R-:W-:-:S10]  /*11d0*/  DADD R10, -RZ, |UR18| ;  /* 0x40000012ff0a7e29 */ /* 0x001fd40008000100 */
[----:B------:R-:W-:Y:S02]  /*11e0*/  IMAD.MOV.U32 R26, RZ, RZ, R10 ;  /* 0x000000ffff1a7224 */ /* 0x000fe400078e000a */
[----:B------:R-:W-:-:S07]  /*11f0*/  IMAD.MOV.U32 R25, RZ, RZ, R11 ;  /* 0x000000ffff197224 */ /* 0x000fce00078e000b */
[----:B------:R-:W-:Y:S05]  /*1200*/  CALL.REL.NOINC `($_Z17kernelPPnewPlayerPddddddPKdS1_S1_iiS1_S1_S1_S1_iS1_S1_S1_S1_S1_iPKiS1_S1_$__internal_accurate_pow) ;  /* 0x000000fc00c07944 */ /* 0x000fea0003c00000 */
[----:B------:R-:W-:Y:S05]  /*1210*/  BSYNC.RECONVERGENT B2 ;  /* 0x0000000000027941 */ /* 0x000fea0003800200 */
.L_x_9:
        /* <DEDUP_REMOVED lines=15> */
.L_x_10:
[----:B------:R-:W0:Y:S01]  /*1310*/  LDCU.64 UR18, c[0x0][0x390] ;  /* 0x00007200ff1277ac */ /* 0x000e220008000a00 */
[----:B------:R-:W-:Y:S01]  /*1320*/  IMAD.MOV.U32 R9, RZ, RZ, R26 ;  /* 0x000000ffff097224 */ /* 0x000fe200078e001a */
[----:B------:R-:W-:Y:S01]  /*1330*/  BSSY.RECONVERGENT B2, `(.L_x_11) ;  /* 0x0000009000027945 */ /* 0x000fe20003800200 */
[----:B------:R-:W-:Y:S01]  /*1340*/  IMAD.MOV.U32 R29, RZ, RZ, RZ ;  /* 0x000000ffff1d7224 */ /* 0x000fe200078e00ff */
[----:B------:R-:W-:Y:S01]  /*1350*/  MOV R28, 0x13c0 ;  /* 0x000013c0001c7802 */ /* 0x000fe20000000f00 */
[----:B------:R-:W-:Y:S01]  /*1360*/  IMAD.MOV.U32 R30, RZ, RZ, 0x40000000 ;  /* 0x40000000ff1e7424 */ /* 0x000fe200078e00ff */
[----:B0-----:R-:W-:-:S10]  /*1370*/  DADD R10, -RZ, |UR18| ;  /* 0x40000012ff0a7e29 */ /* 0x001fd40008000100 */
[----:B------:R-:W-:Y:S01]  /*1380*/  IMAD.MOV.U32 R26, RZ, RZ, R10 ;  /* 0x000000ffff1a7224 */ /* 0x000fe200078e000a */
[----:B------:R-:W-:Y:S01]  /*1390*/  MOV R10, R27 ;  /* 0x0000001b000a7202 */ /* 0x000fe20000000f00 */
[----:B------:R-:W-:-:S07]  /*13a0*/  IMAD.MOV.U32 R25, RZ, RZ, R11 ;  /* 0x000000ffff197224 */ /* 0x000fce00078e000b */
[----:B------:R-:W-:Y:S05]  /*13b0*/  CALL.REL.NOINC `($_Z17kernelPPnewPlayerPddddddPKdS1_S1_iiS1_S1_S1_S1_iS1_S1_S1_S1_S1_iPKiS1_S1_$__internal_accurate_pow) ;  /* 0x000000fc00547944 */ /* 0x000fea0003c00000 */
[----:B------:R-:W-:Y:S05]  /*13c0*/  BSYNC.RECONVERGENT B2 ;  /* 0x0000000000027941 */ /* 0x000fea0003800200 */
.L_x_11:
[----:B------:R-:W5:Y:S01]  /*13d0*/  LDL R18, [R18] ;  /* 0x0000000012127983 */ /* 0x000f620000100800 */
[----:B------:R-:W-:-:S06]  /*13e0*/  DSETP.NEU.AND P2, PT, R4, RZ, PT ;  /* 0x000000ff0400722a */ /* 0x000fcc0003f4d000 */
[----:B------:R-:W-:Y:S02]  /*13f0*/  FSEL R15, R10, RZ, P2 ;  /* 0x000000ff0a0f7208 */ /* 0x000fe40001000000 */
[----:B------:R-:W0:Y:S01]  /*1400*/  LDC.64 R10, c[0x0][0x388] ;  /* 0x0000e200ff0a7b82 */ /* 0x000e220000000a00 */
[----:B------:R-:W-:Y:S02]  /*1410*/  FSEL R117, R8, RZ, P2 ;  /* 0x000000ff08757208 */ /* 0x000fe40001000000 */
[----:B------:R-:W-:-:S05]  /*1420*/  FSEL R115, R9, RZ, P2 ;  /* 0x000000ff09737208 */ /* 0x000fca0001000000 */
[----:B------:R-:W1:Y:S01]  /*1430*/  @!P2 LDC R6, c[0x0][0x38c] ;  /* 0x0000e300ff06ab82 */ /* 0x000e620000000800 */
[----:B------:R-:W-:-:S14]  /*1440*/  DSETP.NEU.AND P2, PT, R2, RZ, PT ;  /* 0x000000ff0200722a */ /* 0x000fdc0003f4d000 */
[----:B------:R-:W2:Y:S01]  /*1450*/  @!P2 LDC R0, c[0x0][0x394] ;  /* 0x0000e500ff00ab82 */ /* 0x000ea20000000800 */
[C---:B0-----:R-:W-:Y:S02]  /*1460*/  DADD R8, R10.reuse, 3 ;  /* 0x400800000a087429 */ /* 0x041fe40000000000 */
[----:B------:R-:W-:-:S08]  /*1470*/  DADD R10, R10, 2 ;  /* 0x400000000a0a7429 */ /* 0x000fd00000000000 */
[----:B------:R-:W-:Y:S02]  /*1480*/  FSEL R12, R8, R117, P0 ;  /* 0x00000075080c7208 */ /* 0x000fe40000000000 */
[----:B-1----:R-:W-:Y:S02]  /*1490*/  FSEL R8, R9, R6, P0 ;  /* 0x0000000609087208 */ /* 0x002fe40000000000 */
[----:B------:R-:W-:Y:S02]  /*14a0*/  FSEL R9, R10, R115, P0 ;  /* 0x000000730a097208 */ /* 0x000fe40000000000 */
[----:B------:R-:W-:Y:S01]  /*14b0*/  FSEL R10, R11, R15, P0 ;  /* 0x0000000f0b0a7208 */ /* 0x000fe20000000000 */
[----:B------:R-:W-:-:S06]  /*14c0*/  DSETP.NEU.AND P0, PT, |R4|, +INF , PT ;  /* 0x7ff000000400742a */ /* 0x000fcc0003f0d200 */
[----:B------:R-:W-:Y:S02]  /*14d0*/  @!P5 FSEL R15, R10, +QNAN , P0 ;  /* 0x7ff000000a0fd808 */ /* 0x000fe40000000000 */
[----:B------:R-:W0:Y:S01]  /*14e0*/  LDC.64 R10, c[0x0][0x390] ;  /* 0x0000e400ff0a7b82 */ /* 0x000e220000000a00 */
[----:B------:R-:W-:Y:S02]  /*14f0*/  @!P3 FSEL R6, R8, UR6, P0 ;  /* 0x000000060806bc08 */ /* 0x000fe40008000000 */
[----:B------:R-:W-:Y:S02]  /*1500*/  @!P5 FSEL R115, R9, RZ, P0 ;  /* 0x000000ff0973d208 */ /* 0x000fe40000000000 */
[----:B------:R-:W-:Y:S02]  /*1510*/  FSEL R111, R26, RZ, P2 ;  /* 0x000000ff1a6f7208 */ /* 0x000fe40001000000 */
[----:B------:R-:W-:Y:S02]  /*1520*/  FSEL R113, R7, RZ, P2 ;  /* 0x000000ff07717208 */ /* 0x000fe40001000000 */
[----:B------:R-:W-:-:S02]  /*1530*/  FSEL R13, R27, RZ, P2 ;  /* 0x000000ff1b0d7208 */ /* 0x000fc40001000000 */
[----:B------:R-:W-:Y:S01]  /*1540*/  @!P3 FSEL R117, R12, RZ, P0 ;  /* 0x000000ff0c75b208 */ /* 0x000fe20000000000 */
[----:B------:R-:W-:Y:S02]  /*1550*/  DSETP.NEU.AND P0, PT, |R2|, +INF , PT ;  /* 0x7ff000000200742a */ /* 0x000fe40003f0d200 */
[C---:B0-----:R-:W-:Y:S02]  /*1560*/  DADD R8, R10.reuse, 3 ;  /* 0x400800000a087429 */ /* 0x041fe40000000000 */
[----:B------:R-:W-:Y:S02]  /*1570*/  DADD R10, R10, 2 ;  /* 0x400000000a0a7429 */ /* 0x000fe40000000000 */
[----:B------:R-:W-:-:S06]  /*1580*/  DSETP.NEU.AND P2, PT, R4, 1, PT ;  /* 0x3ff000000400742a */ /* 0x000fcc0003f4d000 */
[----:B------:R-:W-:Y:S02]  /*1590*/  FSEL R8, R8, R113, P1 ;  /* 0x0000007108087208 */ /* 0x000fe40000800000 */
[----:B------:R-:W-:Y:S02]  /*15a0*/  FSEL R7, R10, R111, P1 ;  /* 0x0000006f0a077208 */ /* 0x000fe40000800000 */
[----:B--2---:R-:W-:Y:S02]  /*15b0*/  FSEL R9, R9, R0, P1 ;  /* 0x0000000009097208 */ /* 0x004fe40000800000 */
[----:B------:R-:W-:Y:S02]  /*15c0*/  FSEL R10, R11, R13, P1 ;  /* 0x0000000d0b0a7208 */ /* 0x000fe40000800000 */
[----:B------:R-:W-:Y:S02]  /*15d0*/  @!P4 FSEL R113, R8, RZ, P0 ;  /* 0x000000ff0871c208 */ /* 0x000fe40000000000 */
[----:B------:R-:W-:-:S02]  /*15e0*/  @!P4 FSEL R0, R9, UR15, P0 ;  /* 0x0000000f0900cc08 */ /* 0x000fc40008000000 */
[----:B------:R-:W-:Y:S02]  /*15f0*/  @!P6 FSEL R111, R7, RZ, P0 ;  /* 0x000000ff076fe208 */ /* 0x000fe40000000000 */
[----:B------:R-:W-:Y:S01]  /*1600*/  @!P6 FSEL R13, R10, +QNAN , P0 ;  /* 0x7ff000000a0de808 */ /* 0x000fe20000000000 */
[----:B------:R-:W-:Y:S01]  /*1610*/  DSETP.NEU.AND P0, PT, R2, 1, PT ;  /* 0x3ff000000200742a */ /* 0x000fe20003f0d000 */
[----:B------:R-:W-:Y:S01]  /*1620*/  FSEL R116, R117, RZ, P2 ;  /* 0x000000ff75747208 */ /* 0x000fe20001000000 */
[----:B------:R-:W-:Y:S01]  /*1630*/  IMAD.MOV.U32 R17, RZ, RZ, RZ ;  /* 0x000000ffff117224 */ /* 0x000fe200078e00ff */
[----:B------:R-:W-:Y:S02]  /*1640*/  FSEL R114, R115, RZ, P2 ;  /* 0x000000ff73727208 */ /* 0x000fe40001000000 */
[----:B------:R-:W-:Y:S02]  /*1650*/  FSEL R117, R6, 1.875, P2 ;  /* 0x3ff0000006757808 */ /* 0x000fe40001000000 */
[----:B------:R-:W-:-:S02]  /*1660*/  FSEL R112, R113, RZ, P0 ;  /* 0x000000ff71707208 */ /* 0x000fc40000000000 */
[----:B------:R-:W-:Y:S02]  /*1670*/  FSEL R110, R111, RZ, P0 ;  /* 0x000000ff6f6e7208 */ /* 0x000fe40000000000 */
[----:B------:R-:W-:Y:S02]  /*1680*/  FSEL R115, R15, 1.875, P2 ;  /* 0x3ff000000f737808 */ /* 0x000fe40001000000 */
[----:B------:R-:W-:Y:S02]  /*1690*/  FSEL R113, R0, 1.875, P0 ;  /* 0x3ff0000000717808 */ /* 0x000fe40000000000 */
[----:B------:R-:W-:-:S07]  /*16a0*/  FSEL R111, R13, 1.875, P0 ;  /* 0x3ff000000d6f7808 */ /* 0x000fce0000000000 */
.L_x_271:
[----:B------:R-:W0:Y:S01]  /*16b0*/  LDCU.64 UR20, c[0x0][0x3c8] ;  /* 0x00007900ff1477ac */ /* 0x000e220008000a00 */
[----:B------:R-:W-:Y:S01]  /*16c0*/  IMAD.U32 R0, RZ, RZ, UR7 ;  /* 0x00000007ff007e24 */ /* 0x000fe2000f8e00ff */
[----:B------:R-:W1:Y:S01]  /*16d0*/  LDCU.64 UR18, c[0x0][0x3d0] ;  /* 0x00007a00ff1277ac */ /* 0x000e620008000a00 */
[C---:B0-----:R-:W-:Y:S01]  /*16e0*/  IMAD R16, R17.reuse, UR21, RZ ;  /* 0x0000001511107c24 */ /* 0x041fe2000f8e02ff */
[----:B------:R-:W-:Y:S01]  /*16f0*/  IADD3 R17, PT, PT, R17, 0x1, RZ ;  /* 0x0000000111117810 */ /* 0x000fe20007ffe0ff */
[----:B-1----:R-:W-:-:S03]  /*1700*/  IMAD.U32 R14, RZ, RZ, UR18 ;  /* 0x00000012ff0e7e24 */ /* 0x002fc6000f8e00ff */
[----:B------:R-:W-:Y:S01]  /*1710*/  ISETP.NE.AND P6, PT, R17, UR20, PT ;  /* 0x0000001411007c0c */ /* 0x000fe2000bfc5270 */
[----:B------:R-:W-:-:S12]  /*1720*/  IMAD.U32 R15, RZ, RZ, UR19 ;  /* 0x00000013ff0f7e24 */ /* 0x000fd8000f8e00ff */
.L_x_270:
[----:B------:R-:W0:Y:S01]  /*1730*/  LDC.64 R4, c[0x0][0x3e0] ;  /* 0x0000f800ff047b82 */ /* 0x000e220000000a00 */
[----:B-----5:R1:W5:Y:S07]  /*1740*/  LDG.E.64 R108, desc[UR8][R14.64] ;  /* 0x000000080e6c7981 */ /* 0x02036e000c1e1b00 */
[----:B------:R-:W2:Y:S08]  /*1750*/  LDC.64 R2, c[0x0][0x3d8] ;  /* 0x0000f600ff027b82 */ /* 0x000eb00000000a00 */
[----:B------:R-:W3:Y:S01]  /*1760*/  LDC.64 R6, c[0x0][0x3e8] ;  /* 0x0000fa00ff067b82 */ /* 0x000ee20000000a00 */
[----:B0-----:R-:W-:-:S06]  /*1770*/  IMAD.WIDE.U32 R4, R16, 0x8, R4 ;  /* 0x0000000810047825 */ /* 0x001fcc00078e0004 */
[----:B------:R-:W4:Y:S01]  /*1780*/  LDG.E.64 R4, desc[UR8][R4.64] ;  /* 0x0000000804047981 */ /* 0x000f22000c1e1b00 */
[----:B--2---:R-:W-:-:S06]  /*1790*/  IMAD.WIDE.U32 R2, R16, 0x8, R2 ;  /* 0x0000000810027825 */ /* 0x004fcc00078e0002 */
[----:B------:R-:W2:Y:S01]  /*17a0*/  LDG.E.64 R2, desc[UR8][R2.64] ;  /* 0x0000000802027981 */ /* 0x000ea2000c1e1b00 */
[----:B---3--:R-:W-:-:S06]  /*17b0*/  IMAD.WIDE.U32 R6, R16, 0x8, R6 ;  /* 0x0000000810067825 */ /* 0x008fcc00078e0006 */
[----:B------:R-:W3:Y:S01]  /*17c0*/  LDG.E.64 R6, desc[UR8][R6.64] ;  /* 0x0000000806067981 */ /* 0x000ee2000c1e1b00 */
[-C--:B----4-:R-:W-:Y:S02]  /*17d0*/  DMUL R10, R150, R4.reuse ;  /* 0x00000004960a7228 */ /* 0x090fe40000000000 */
[----:B------:R-:W-:-:S06]  /*17e0*/  DMUL R8, R166, R4 ;  /* 0x00000004a6087228 */ /* 0x000fcc0000000000 */
[----:B--2---:R-:W-:Y:S02]  /*17f0*/  DFMA R10, R154, R2, R10 ;  /* 0x000000029a0a722b */ /* 0x004fe4000000000a */
[----:B------:R-:W-:Y:S02]  /*1800*/  DMUL R12, R148, R4 ;  /* 0x00000004940c7228 */ /* 0x000fe40000000000 */
[----:B------:R-:W-:-:S04]  /*1810*/  DFMA R8, R168, R2, R8 ;  /* 0x00000002a808722b */ /* 0x000fc80000000008 */
[----:B---3--:R-:W-:Y:S02]  /*1820*/  DFMA R106, R144, R6, R10 ;  /* 0x00000006906a722b */ /* 0x008fe4000000000a */
[----:B------:R-:W-:Y:S02]  /*1830*/  DFMA R102, R152, R2, R12 ;  /* 0x000000029866722b */ /* 0x000fe4000000000c */
[----:B------:R-:W-:-:S04]  /*1840*/  DFMA R104, R146, R6, R8 ;  /* 0x000000069268722b */ /* 0x000fc80000000008 */
[----:B------:R-:W-:Y:S02]  /*1850*/  DADD R12, R200, -R106 ;  /* 0x00000000c80c7229 */ /* 0x000fe4000000086a */
[----:B------:R-:W-:Y:S02]  /*1860*/  DFMA R102, R142, R6, R102 ;  /* 0x000000068e66722b */ /* 0x000fe40000000066 */
[----:B------:R-:W-:-:S04]  /*1870*/  DADD R34, R202, -R104 ;  /* 0x00000000ca227229 */ /* 0x000fc80000000868 */
[----:B------:R-:W-:Y:S02]  /*1880*/  DMUL R2, R12, R12 ;  /* 0x0000000c0c027228 */ /* 0x000fe40000000000 */
[----:B------:R-:W-:-:S06]  /*1890*/  DADD R100, R198, -R102 ;  /* 0x00000000c6647229 */ /* 0x000fcc0000000866 */
[----:B------:R-:W-:-:S08]  /*18a0*/  DFMA R2, R34, R34, R2 ;  /* 0x000000222202722b */ /* 0x000fd00000000002 */
[----:B------:R-:W-:-:S06]  /*18b0*/  DFMA R48, R100, R100, R2 ;  /* 0x000000646430722b */ /* 0x000fcc0000000002 */
[----:B------:R-:W0:Y:S04]  /*18c0*/  MUFU.RSQ64H R3, R49 ;  /* 0x0000003100037308 */ /* 0x000e280000001c00 */
[----:B------:R-:W-:Y:S01]  /*18d0*/  IADD3 R2, PT, PT, R49, -0x3500000, RZ ;  /* 0xfcb0000031027810 */ /* 0x000fe20007ffe0ff */
[----:B------:R-:W-:Y:S02]  /*18e0*/  IMAD.MOV.U32 R6, RZ, RZ, 0x0 ;  /* 0x00000000ff067424 */ /* 0x000fe400078e00ff */
[----:B------:R-:W-:-:S03]  /*18f0*/  IMAD.MOV.U32 R7, RZ, RZ, 0x3fd80000 ;  /* 0x3fd80000ff077424 */ /* 0x000fc600078e00ff */
[----:B0-----:R-:W-:-:S08]  /*1900*/  DMUL R4, R2, R2 ;  /* 0x0000000202047228 */ /* 0x001fd00000000000 */
[----:B------:R-:W-:-:S08]  /*1910*/  DFMA R4, R48, -R4, 1 ;  /* 0x3ff000003004742b */ /* 0x000fd00000000804 */
[----:B------:R-:W-:Y:S02]  /*1920*/  DFMA R6, R4, R6, 0.5 ;  /* 0x3fe000000406742b */ /* 0x000fe40000000006 */
[----:B------:R-:W-:-:S08]  /*1930*/  DMUL R4, R2, R4 ;  /* 0x0000000402047228 */ /* 0x000fd00000000000 */
[----:B------:R-:W-:Y:S01]  /*1940*/  DFMA R6, R6, R4, R2 ;  /* 0x000000040606722b */ /* 0x000fe20000000002 */
[----:B------:R-:W-:-:S07]  /*1950*/  ISETP.GE.U32.AND P0, PT, R2, 0x7ca00000, PT ;  /* 0x7ca000000200780c */ /* 0x000fce0003f06070 */
[----:B------:R-:W-:Y:S02]  /*1960*/  DMUL R8, R48, R6 ;  /* 0x0000000630087228 */ /* 0x000fe40000000000 */
[----:B------:R-:W-:Y:S01]  /*1970*/  VIADD R5, R7, 0xfff00000 ;  /* 0xfff0000007057836 */ /* 0x000fe20000000000 */
[----:B------:R-:W-:-:S05]  /*1980*/  MOV R4, R6 ;  /* 0x0000000600047202 */ /* 0x000fca0000000f00 */
[----:B------:R-:W-:-:S08]  /*1990*/  DFMA R10, R8, -R8, R48 ;  /* 0x80000008080a722b */ /* 0x000fd00000000030 */
[----:B------:R-:W-:Y:S01]  /*19a0*/  DFMA R40, R10, R4, R8 ;  /* 0x000000040a28722b */ /* 0x000fe20000000008 */
[----:B-1----:R-:W-:Y:S10]  /*19b0*/  @!P0 BRA `(.L_x_12) ;  /* 0x0000000000288947 */ /* 0x002ff40003800000 */
[----:B------:R-:W-:Y:S01]  /*19c0*/  IMAD.MOV.U32 R26, RZ, RZ, R8 ;  /* 0x000000ffff1a7224 */ /* 0x000fe200078e0008 */
[----:B------:R-:W-:Y:S01]  /*19d0*/  MOV R27, R9 ;  /* 0x00000009001b7202 */ /* 0x000fe20000000f00 */
[----:B------:R-:W-:Y:S01]  /*19e0*/  IMAD.MOV.U32 R3, RZ, RZ, R11 ;  /* 0x000000ffff037224 */ /* 0x000fe200078e000b */
[----:B------:R-:W-:Y:S01]  /*19f0*/  MOV R9, R49 ;  /* 0x0000003100097202 */ /* 0x000fe20000000f00 */
[----:B------:R-:W-:Y:S01]  /*1a00*/  IMAD.MOV.U32 R8, RZ, RZ, R2 ;  /* 0x000000ffff087224 */ /* 0x000fe200078e0002 */
[----:B------:R-:W-:Y:S01]  /*1a10*/  MOV R28, 0x1a60 ;  /* 0x00001a60001c7802 */ /* 0x000fe20000000f00 */
[----:B------:R-:W-:Y:S02]  /*1a20*/  IMAD.MOV.U32 R25, RZ, RZ, R6 ;  /* 0x000000ffff197224 */ /* 0x000fe400078e0006 */
[----:B------:R-:W-:Y:S02]  /*1a30*/  IMAD.MOV.U32 R11, RZ, RZ, R5 ;  /* 0x000000ffff0b7224 */ /* 0x000fe400078e0005 */
[----:B------:R-:W-:-:S07]  /*1a40*/  IMAD.MOV.U32 R2, RZ, RZ, R48 ;  /* 0x000000ffff027224 */ /* 0x000fce00078e0030 */
[----:B-----5:R-:W-:Y:S05]  /*1a50*/  CALL.REL.NOINC `($__internal_2_$__cuda_sm20_dsqrt_rn_f64_mediumpath_v1) ;  /* 0x000000f000f87944 */ /* 0x020fea0003c00000 */
.L_x_12:
[----:B------:R-:W0:Y:S01]  /*1a60*/  LDCU.64 UR18, c[0x0][0x398] ;  /* 0x00007300ff1277ac */ /* 0x000e220008000a00 */
[----:B------:R-:W-:Y:S01]  /*1a70*/  DADD R2, -RZ, |R40| ;  /* 0x00000000ff027229 */ /* 0x000fe20000000528 */
[----:B------:R-:W-:Y:S01]  /*1a80*/  BSSY.RECONVERGENT B2, `(.L_x_13) ;  /* 0x0000008000027945 */ /* 0x000fe20003800200 */
[----:B------:R-:W-:Y:S01]  /*1a90*/  IMAD.MOV.U32 R29, RZ, RZ, RZ ;  /* 0x000000ffff1d7224 */ /* 0x000fe200078e00ff */
[----:B------:R-:W-:Y:S02]  /*1aa0*/  MOV R30, 0x40000000 ;  /* 0x40000000001e7802 */ /* 0x000fe40000000f00 */
[----:B------:R-:W-:-:S05]  /*1ab0*/  MOV R28, 0x1b00 ;  /* 0x00001b00001c7802 */ /* 0x000fca0000000f00 */
[----:B------:R-:W-:Y:S02]  /*1ac0*/  IMAD.MOV.U32 R26, RZ, RZ, R2 ;  /* 0x000000ffff1a7224 */ /* 0x000fe400078e0002 */
[----:B------:R-:W-:Y:S01]  /*1ad0*/  IMAD.MOV.U32 R25, RZ, RZ, R3 ;  /* 0x000000ffff197224 */ /* 0x000fe200078e0003 */
[----:B0-----:R-:W-:-:S11]  /*1ae0*/  DMUL R36, R34, UR18 ;  /* 0x0000001222247c28 */ /* 0x001fd60008000000 */
[----:B-----5:R-:W-:Y:S05]  /*1af0*/  CALL.REL.NOINC `($_Z17kernelPPnewPlayerPddddddPKdS1_S1_iiS1_S1_S1_S1_iS1_S1_S1_S1_S1_iPKiS1_S1_$__internal_accurate_pow) ;  /* 0x000000f400847944 */ /* 0x020fea0003c00000 */
[----:B------:R-:W-:Y:S05]  /*1b00*/  BSYNC.RECONVERGENT B2 ;  /* 0x0000000000027941 */ /* 0x000fea0003800200 */
.L_x_13:
[----:B------:R-:W-:Y:S01]  /*1b10*/  DADD R2, R40, 2 ;  /* 0x4000000028027429 */ /* 0x000fe20000000000 */
[----:B------:R-:W-:Y:S01]  /*1b20*/  BSSY.RECONVERGENT B2, `(.L_x_14) ;  /* 0x0000012000027945 */ /* 0x000fe20003800200 */
[----:B------:R-:W-:Y:S02]  /*1b30*/  DADD R4, -RZ, |R40| ;  /* 0x00000000ff047229 */ /* 0x000fe40000000528 */
[----:B------:R-:W-:Y:S02]  /*1b40*/  DSETP.NEU.AND P0, PT, R48, RZ, PT ;  /* 0x000000ff3000722a */ /* 0x000fe40003f0d000 */
[----:B------:R-:W-:Y:S02]  /*1b50*/  DSETP.NEU.AND P2, PT, R40, 1, PT ;  /* 0x3ff000002800742a */ /* 0x000fe40003f4d000 */
[----:B------:R-:W-:Y:S02]  /*1b60*/  DMUL R98, R34, UR10 ;  /* 0x0000000a22627c28 */ /* 0x000fe40008000000 */
[----:B------:R-:W-:-:S02]  /*1b70*/  LOP3.LUT R2, R3, 0x7ff00000, RZ, 0xc0, !PT ;  /* 0x7ff0000003027812 */ /* 0x000fc400078ec0ff */
[----:B------:R-:W-:Y:S01]  /*1b80*/  FSEL R3, R27, RZ, P0 ;  /* 0x000000ff1b037208 */ /* 0x000fe20000000000 */
[----:B------:R-:W-:Y:S01]  /*1b90*/  IMAD.MOV.U32 R25, RZ, RZ, R5 ;  /* 0x000000ffff197224 */ /* 0x000fe200078e0005 */
[----:B------:R-:W-:Y:S02]  /*1ba0*/  ISETP.NE.AND P1, PT, R2, 0x7ff00000, PT ;  /* 0x7ff000000200780c */ /* 0x000fe40003f25270 */
[----:B------:R-:W-:Y:S01]  /*1bb0*/  FSEL R2, R26, RZ, P0 ;  /* 0x000000ff1a027208 */ /* 0x000fe20000000000 */
[----:B------:R-:W-:-:S10]  /*1bc0*/  IMAD.MOV.U32 R26, RZ, RZ, R4 ;  /* 0x000000ffff1a7224 */ /* 0x000fd400078e0004 */
[----:B------:R-:W-:Y:S05]  /*1bd0*/  @P1 BRA `(.L_x_15) ;  /* 0x0000000000181947 */ /* 0x000fea0003800000 */
[----:B------:R-:W-:-:S14]  /*1be0*/  DSETP.GE.AND P1, PT, R48, RZ, PT ;  /* 0x000000ff3000722a */ /* 0x000fdc0003f26000 */
[----:B------:R-:W-:Y:S01]  /*1bf0*/  @!P1 DADD R2, R40, 2 ;  /* 0x4000000028029429 */ /* 0x000fe20000000000 */
[----:B------:R-:W-:Y:S10]  /*1c00*/  @!P1 BRA `(.L_x_15) ;  /* 0x00000000000c9947 */ /* 0x000ff40003800000 */
[----:B------:R-:W-:-:S14]  /*1c10*/  DSETP.NEU.AND P1, PT, |R40|, +INF , PT ;  /* 0x7ff000002800742a */ /* 0x000fdc0003f2d200 */
[----:B------:R-:W-:Y:S01]  /*1c20*/  @!P1 IMAD.MOV.U32 R2, RZ, RZ, 0x0 ;  /* 0x00000000ff029424 */ /* 0x000fe200078e00ff */
[----:B------:R-:W-:-:S07]  /*1c30*/  @!P1 MOV R3, 0x7ff00000 ;  /* 0x7ff0000000039802 */ /* 0x000fce0000000f00 */
.L_x_15:
[----:B------:R-:W-:Y:S05]  /*1c40*/  BSYNC.RECONVERGENT B2 ;  /* 0x0000000000027941 */ /* 0x000fea0003800200 */
.L_x_14:
[----:B------:R-:W-:Y:S01]  /*1c50*/  BSSY.RECONVERGENT B2, `(.L_x_16) ;  /* 0x0000007000027945 */ /* 0x000fe20003800200 */
[----:B------:R-:W-:Y:S01]  /*1c60*/  FSEL R96, R2, RZ, P2 ;  /* 0x000000ff02607208 */ /* 0x000fe20001000000 */
[----:B------:R-:W-:Y:S01]  /*1c70*/  IMAD.MOV.U32 R29, RZ, RZ, RZ ;  /* 0x000000ffff1d7224 */ /* 0x000fe200078e00ff */
[----:B------:R-:W-:Y:S01]  /*1c80*/  FSEL R97, R3, 1.875, P2 ;  /* 0x3ff0000003617808 */ /* 0x000fe20001000000 */
[----:B------:R-:W-:Y:S01]  /*1c90*/  IMAD.MOV.U32 R30, RZ, RZ, 0x40100000 ;  /* 0x40100000ff1e7424 */ /* 0x000fe200078e00ff */
[----:B------:R-:W-:-:S07]  /*1ca0*/  MOV R28, 0x1cc0 ;  /* 0x00001cc0001c7802 */ /* 0x000fce0000000f00 */
[----:B------:R-:W-:Y:S05]  /*1cb0*/  CALL.REL.NOINC `($_Z17kernelPPnewPlayerPddddddPKdS1_S1_iiS1_S1_S1_S1_iS1_S1_S1_S1_S1_iPKiS1_S1_$__internal_accurate_pow) ;  /* 0x000000f400147944 */ /* 0x000fea0003c00000 */
[----:B------:R-:W-:Y:S05]  /*1cc0*/  BSYNC.RECONVERGENT B2 ;  /* 0x0000000000027941 */ /* 0x000fea0003800200 */
.L_x_16:
[C---:B------:R-:W-:Y:S01]  /*1cd0*/  DADD R2, R40.reuse, 4 ;  /* 0x4010000028027429 */ /* 0x040fe20000000000 */
[----:B------:R-:W-:Y:S01]  /*1ce0*/  BSSY.RECONVERGENT B2, `(.L_x_17) ;  /* 0x000000d000027945 */ /* 0x000fe20003800200 */
[----:B------:R-:W-:-:S08]  /*1cf0*/  DSETP.NEU.AND P2, PT, R40, 1, PT ;  /* 0x3ff000002800742a */ /* 0x000fd00003f4d000 */
[----:B------:R-:W-:Y:S02]  /*1d00*/  LOP3.LUT R2, R3, 0x7ff00000, RZ, 0xc0, !PT ;  /* 0x7ff0000003027812 */ /* 0x000fe400078ec0ff */
[----:B------:R-:W-:Y:S02]  /*1d10*/  FSEL R3, R27, RZ, P0 ;  /* 0x000000ff1b037208 */ /* 0x000fe40000000000 */
[----:B------:R-:W-:Y:S02]  /*1d20*/  ISETP.NE.AND P1, PT, R2, 0x7ff00000, PT ;  /* 0x7ff000000200780c */ /* 0x000fe40003f25270 */
[----:B------:R-:W-:-:S11]  /*1d30*/  FSEL R2, R26, RZ, P0 ;  /* 0x000000ff1a027208 */ /* 0x000fd60000000000 */
[----:B------:R-:W-:Y:S05]  /*1d40*/  @P1 BRA `(.L_x_18) ;  /* 0x0000000000181947 */ /* 0x000fea0003800000 */
[----:B------:R-:W-:-:S14]  /*1d50*/  DSETP.GE.AND P0, PT, R48, RZ, PT ;  /* 0x000000ff3000722a */ /* 0x000fdc0003f06000 */
[----:B------:R-:W-:Y:S01]  /*1d60*/  @!P0 DADD R2, R40, 4 ;  /* 0x4010000028028429 */ /* 0x000fe20000000000 */
[----:B------:R-:W-:Y:S10]  /*1d70*/  @!P0 BRA `(.L_x_18) ;  /* 0x00000000000c8947 */ /* 0x000ff40003800000 */
[----:B------:R-:W-:-:S14]  /*1d80*/  DSETP.NEU.AND P0, PT, |R40|, +INF , PT ;  /* 0x7ff000002800742a */ /* 0x000fdc0003f0d200 */
[----:B------:R-:W-:Y:S01]  /*1d90*/  @!P0 IMAD.MOV.U32 R2, RZ, RZ, 0x0 ;  /* 0x00000000ff028424 */ /* 0x000fe200078e00ff */
[----:B------:R-:W-:-:S07]  /*1da0*/  @!P0 MOV R3, 0x7ff00000 ;  /* 0x7ff0000000038802 */ /* 0x000fce0000000f00 */
.L_x_18:
[----:B------:R-:W-:Y:S05]  /*1db0*/  BSYNC.RECONVERGENT B2 ;  /* 0x0000000000027941 */ /* 0x000fea0003800200 */
.L_x_17:
[----:B------:R-:W-:Y:S01]  /*1dc0*/  FSEL R95, R3, 1.875, P2 ;  /* 0x3ff00000035f7808 */ /* 0x000fe20001000000 */
[----:B------:R-:W-:Y:S01]  /*1dd0*/  DMUL R210, R34, R98 ;  /* 0x0000006222d27228 */ /* 0x000fe20000000000 */
[----:B------:R-:W-:Y:S01]  /*1de0*/  FSEL R94, R2, RZ, P2 ;  /* 0x000000ff025e7208 */ /* 0x000fe20001000000 */
[----:B------:R-:W-:Y:S01]  /*1df0*/  IMAD.MOV.U32 R2, RZ, RZ, 0x1 ;  /* 0x00000001ff027424 */ /* 0x000fe200078e00ff */
[----:B------:R-:W0:Y:S01]  /*1e00*/  MUFU.RCP64H R3, R95 ;  /* 0x0000005f00037308 */ /* 0x000e220000001800 */
[----:B------:R-:W-:Y:S01]  /*1e10*/  BSSY.RECONVERGENT B3, `(.L_x_19) ;  /* 0x0000015000037945 */ /* 0x000fe20003800200 */
[----:B------:R-:W-:Y:S01]  /*1e20*/  DSETP.NEU.AND P0, PT, R48, RZ, PT ;  /* 0x000000ff3000722a */ /* 0x000fe20003f0d000 */
[----:B------:R-:W-:-:S04]  /*1e30*/  ISETP.GE.AND P1, PT, R41, RZ, PT ;  /* 0x000000ff2900720c */ /* 0x000fc80003f26270 */
[----:B------:R-:W-:Y:S01]  /*1e40*/  FSETP.GEU.AND P3, PT, |R211|, 6.5827683646048100446e-37, PT ;  /* 0x03600000d300780b */ /* 0x000fe20003f6e200 */
[----:B0-----:R-:W-:-:S08]  /*1e50*/  DFMA R4, -R94, R2, 1 ;  /* 0x3ff000005e04742b */ /* 0x001fd00000000102 */
[----:B------:R-:W-:-:S08]  /*1e60*/  DFMA R4, R4, R4, R4 ;  /* 0x000000040404722b */ /* 0x000fd00000000004 */
[----:B------:R-:W-:-:S08]  /*1e70*/  DFMA R4, R2, R4, R2 ;  /* 0x000000040204722b */ /* 0x000fd00000000002 */
[----:B------:R-:W-:-:S08]  /*1e80*/  DFMA R2, -R94, R4, 1 ;  /* 0x3ff000005e02742b */ /* 0x000fd00000000104 */
[----:B------:R-:W-:-:S08]  /*1e90*/  DFMA R2, R4, R2, R4 ;  /* 0x000000020402722b */ /* 0x000fd00000000004 */
[----:B------:R-:W-:-:S08]  /*1ea0*/  DMUL R4, R210, R2 ;  /* 0x00000002d2047228 */ /* 0x000fd00000000000 */
[----:B------:R-:W-:-:S08]  /*1eb0*/  DFMA R6, -R94, R4, R210 ;  /* 0x000000045e06722b */ /* 0x000fd000000001d2 */
[----:B------:R-:W-:-:S10]  /*1ec0*/  DFMA R2, R2, R6, R4 ;  /* 0x000000060202722b */ /* 0x000fd40000000004 */
[----:B------:R-:W-:-:S05]  /*1ed0*/  FFMA R4, RZ, R95, R3 ;  /* 0x0000005fff047223 */ /* 0x000fca0000000003 */
[----:B------:R-:W-:-:S13]  /*1ee0*/  FSETP.GT.AND P2, PT, |R4|, 1.469367938527859385e-39, PT ;  /* 0x001000000400780b */ /* 0x000fda0003f44200 */
[----:B------:R-:W-:Y:S05]  /*1ef0*/  @P2 BRA P3, `(.L_x_20) ;  /* 0x0000000000182947 */ /* 0x000fea0001800000 */
[----:B------:R-:W-:Y:S01]  /*1f00*/  IMAD.MOV.U32 R208, RZ, RZ, R94 ;  /* 0x000000ffffd07224 */ /* 0x000fe200078e005e */
[----:B------:R-:W-:Y:S01]  /*1f10*/  MOV R26, 0x1f40 ;  /* 0x00001f40001a7802 */ /* 0x000fe20000000f00 */
[----:B------:R-:W-:-:S07]  /*1f20*/  IMAD.MOV.U32 R209, RZ, RZ, R95 ;  /* 0x000000ffffd17224 */ /* 0x000fce00078e005f */
[----:B------:R-:W-:Y:S05]  /*1f30*/  CALL.REL.NOINC `($__internal_1_$__cuda_sm20_div_rn_f64_full) ;  /* 0x000000e8003c7944 */ /* 0x000fea0003c00000 */
[----:B------:R-:W-:Y:S01]  /*1f40*/  MOV R2, R28 ;  /* 0x0000001c00027202 */ /* 0x000fe20000000f00 */
[----:B------:R-:W-:-:S07]  /*1f50*/  IMAD.MOV.U32 R3, RZ, RZ, R25 ;  /* 0x000000ffff037224 */ /* 0x000fce00078e0019 */
.L_x_20:
[----:B------:R-:W-:Y:S05]  /*1f60*/  BSYNC.RECONVERGENT B3 ;  /* 0x0000000000037941 */ /* 0x000fea0003800200 */
.L_x_19:
[----:B------:R-:W0:Y:S01]  /*1f70*/  MUFU.RCP64H R5, R97 ;  /* 0x0000006100057308 */ /* 0x000e220000001800 */
[----:B------:R-:W-:Y:S01]  /*1f80*/  IMAD.MOV.U32 R4, RZ, RZ, 0x1 ;  /* 0x00000001ff047424 */ /* 0x000fe200078e00ff */
[C---:B------:R-:W-:Y:S01]  /*1f90*/  DMUL R210, R160.reuse, R36 ;  /* 0x00000024a0d27228 */ /* 0x040fe20000000000 */
[----:B------:R-:W-:Y:S01]  /*1fa0*/  BSSY.RECONVERGENT B3, `(.L_x_21) ;  /* 0x0000017000037945 */ /* 0x000fe20003800200 */
[----:B------:R-:W-:Y:S02]  /*1fb0*/  DMUL R50, R160, R34 ;  /* 0x00000022a0327228 */ /* 0x000fe40000000000 */
[----:B------:R-:W-:Y:S02]  /*1fc0*/  DMUL R220, R158, R12 ;  /* 0x0000000c9edc7228 */ /* 0x000fe40000000000 */
[----:B------:R-:W-:-:S04]  /*1fd0*/  DMUL R92, R156, R100 ;  /* 0x000000649c5c7228 */ /* 0x000fc80000000000 */
[----:B------:R-:W-:Y:S02]  /*1fe0*/  FSETP.GEU.AND P3, PT, |R211|, 6.5827683646048100446e-37, PT ;  /* 0x03600000d300780b */ /* 0x000fe40003f6e200 */
[----:B------:R-:W-:Y:S02]  /*1ff0*/  DADD R90, R50, R220 ;  /* 0x00000000325a7229 */ /* 0x000fe400000000dc */
[----:B0-----:R-:W-:-:S06]  /*2000*/  DFMA R6, -R96, R4, 1 ;  /* 0x3ff000006006742b */ /* 0x001fcc0000000104 */
[----:B------:R-:W-:Y:S02]  /*2010*/  DADD R90, R90, R92 ;  /* 0x000000005a5a7229 */ /* 0x000fe4000000005c */
        /* <DEDUP_REMOVED lines=11> */
[----:B------:R-:W-:Y:S02]  /*20d0*/  MOV R209, R97 ;  /* 0x0000006100d17202 */ /* 0x000fe40000000f00 */
[----:B------:R-:W-:-:S07]  /*20e0*/  MOV R26, 0x2100 ;  /* 0x00002100001a7802 */ /* 0x000fce0000000f00 */
[----:B------:R-:W-:Y:S05]  /*20f0*/  CALL.REL.NOINC `($__internal_1_$__cuda_sm20_div_rn_f64_full) ;  /* 0x000000e400cc7944 */ /* 0x000fea0003c00000 */
[----:B------:R-:W-:-:S07]  /*2100*/  IMAD.MOV.U32 R29, RZ, RZ, R25 ;  /* 0x000000ffff1d7224 */ /* 0x000fce00078e0019 */
.L_x_22:
[----:B------:R-:W-:Y:S05]  /*2110*/  BSYNC.RECONVERGENT B3 ;  /* 0x0000000000037941 */ /* 0x000fea0003800200 */
.L_x_21:
[----:B------:R-:W0:Y:S01]  /*2120*/  LDCU UR17, c[0x0][0x38c] ;  /* 0x00007180ff1177ac */ /* 0x000e220008000800 */
[----:B------:R-:W1:Y:S01]  /*2130*/  LDC.64 R8, c[0x0][0x388] ;  /* 0x0000e200ff087b82 */ /* 0x000e620000000a00 */
[----:B------:R-:W-:Y:S01]  /*2140*/  IMAD.MOV.U32 R4, RZ, RZ, 0x1 ;  /* 0x00000001ff047424 */ /* 0x000fe200078e00ff */
[----:B------:R-:W-:Y:S01]  /*2150*/  FSETP.GEU.AND P3, PT, |R41|, 6.5827683646048100446e-37, PT ;  /* 0x036000002900780b */ /* 0x000fe20003f6e200 */
[----:B------:R-:W-:Y:S01]  /*2160*/  BSSY.RECONVERGENT B3, `(.L_x_23) ;  /* 0x0000017000037945 */ /* 0x000fe20003800200 */
[----:B------:R-:W-:Y:S01]  /*2170*/  DFMA R2, R90, R2, R28 ;  /* 0x000000025a02722b */ /* 0x000fe2000000001c */
[----:B0-----:R-:W1:Y:S02]  /*2180*/  MUFU.RCP64H R5, UR17 ;  /* 0x0000001100057d08 */ /* 0x001e640008001800 */
[----:B-1----:R-:W-:-:S08]  /*2190*/  DFMA R6, R4, -R8, 1 ;  /* 0x3ff000000406742b */ /* 0x002fd00000000808 */
[----:B------:R-:W-:-:S08]  /*21a0*/  DFMA R6, R6, R6, R6 ;  /* 0x000000060606722b */ /* 0x000fd00000000006 */
[----:B------:R-:W-:-:S08]  /*21b0*/  DFMA R6, R4, R6, R4 ;  /* 0x000000060406722b */ /* 0x000fd00000000004 */
[----:B------:R-:W-:-:S08]  /*21c0*/  DFMA R4, R6, -R8, 1 ;  /* 0x3ff000000604742b */ /* 0x000fd00000000808 */
[----:B------:R-:W-:-:S08]  /*21d0*/  DFMA R4, R6, R4, R6 ;  /* 0x000000040604722b */ /* 0x000fd00000000006 */
[----:B------:R-:W-:-:S08]  /*21e0*/  DMUL R44, R4, R40 ;  /* 0x00000028042c7228 */ /* 0x000fd00000000000 */
[----:B------:R-:W-:-:S08]  /*21f0*/  DFMA R6, R44, -R8, R40 ;  /* 0x800000082c06722b */ /* 0x000fd00000000028 */
[----:B------:R-:W-:-:S10]  /*2200*/  DFMA R44, R4, R6, R44 ;  /* 0x00000006042c722b */ /* 0x000fd4000000002c */
[----:B------:R-:W-:-:S05]  /*2210*/  FFMA R4, RZ, UR17, R45 ;  /* 0x00000011ff047c23 */ /* 0x000fca000800002d */
[----:B------:R-:W-:-:S13]  /*2220*/  FSETP.GT.AND P2, PT, |R4|, 1.469367938527859385e-39, PT ;  /* 0x001000000400780b */ /* 0x000fda0003f44200 */
[----:B------:R-:W-:Y:S05]  /*2230*/  @P2 BRA P3, `(.L_x_24) ;  /* 0x0000000000242947 */ /* 0x000fea0001800000 */
[----:B------:R-:W0:Y:S01]  /*2240*/  LDCU.64 UR18, c[0x0][0x388] ;  /* 0x00007100ff1277ac */ /* 0x000e220008000a00 */
[----:B------:R-:W-:Y:S01]  /*2250*/  IMAD.MOV.U32 R210, RZ, RZ, R40 ;  /* 0x000000ffffd27224 */ /* 0x000fe200078e0028 */
[----:B------:R-:W-:Y:S01]  /*2260*/  MOV R26, 0x22b0 ;  /* 0x000022b0001a7802 */ /* 0x000fe20000000f00 */
[----:B------:R-:W-:Y:S01]  /*2270*/  IMAD.MOV.U32 R211, RZ, RZ, R41 ;  /* 0x000000ffffd37224 */ /* 0x000fe200078e0029 */
[----:B0-----:R-:W-:Y:S01]  /*2280*/  MOV R208, UR18 ;  /* 0x0000001200d07c02 */ /* 0x001fe20008000f00 */
[----:B------:R-:W-:-:S07]  /*2290*/  IMAD.U32 R209, RZ, RZ, UR19 ;  /* 0x00000013ffd17e24 */ /* 0x000fce000f8e00ff */
[----:B------:R-:W-:Y:S05]  /*22a0*/  CALL.REL.NOINC `($__internal_1_$__cuda_sm20_div_rn_f64_full) ;  /* 0x000000e400607944 */ /* 0x000fea0003c00000 */
[----:B------:R-:W-:Y:S01]  /*22b0*/  IMAD.MOV.U32 R44, RZ, RZ, R28 ;  /* 0x000000ffff2c7224 */ /* 0x000fe200078e001c */
[----:B------:R-:W-:-:S07]  /*22c0*/  MOV R45, R25 ;  /* 0x00000019002d7202 */ /* 0x000fce0000000f00 */
.L_x_24:
[----:B------:R-:W-:Y:S05]  /*22d0*/  BSYNC.RECONVERGENT B3 ;  /* 0x0000000000037941 */ /* 0x000fea0003800200 */
.L_x_23:
[----:B------:R-:W0:Y:S01]  /*22e0*/  MUFU.RCP64H R5, R117 ;  /* 0x0000007500057308 */ /* 0x000e220000001800 */
[----:B------:R-:W-:Y:S01]  /*22f0*/  IMAD.MOV.U32 R4, RZ, RZ, 0x1 ;  /* 0x00000001ff047424 */ /* 0x000fe200078e00ff */
[----:B------:R-:W-:Y:S01]  /*2300*/  DSETP.GT.AND P2, PT, R120, R44, PT ;  /* 0x0000002c7800722a */ /* 0x000fe20003f44000 */
[----:B------:R-:W-:Y:S01]  /*2310*/  IMAD.MOV.U32 R66, RZ, RZ, RZ ;  /* 0x000000ffff427224 */ /* 0x000fe200078e00ff */
[----:B------:R-:W-:Y:S04]  /*2320*/  BSSY.RECONVERGENT B3, `(.L_x_25) ;  /* 0x0000016000037945 */ /* 0x000fe80003800200 */
[----:B------:R-:W-:-:S04]  /*2330*/  FSEL R67, RZ, 1.875, !P2 ;  /* 0x3ff00000ff437808 */ /* 0x000fc80005000000 */
        /* <DEDUP_REMOVED lines=13> */
[----:B------:R-:W-:Y:S01]  /*2410*/  MOV R210, RZ ;  /* 0x000000ff00d27202 */ /* 0x000fe20000000f00 */
[----:B------:R-:W-:Y:S01]  /*2420*/  IMAD.MOV.U32 R208, RZ, RZ, R116 ;  /* 0x000000ffffd07224 */ /* 0x000fe200078e0074 */
[----:B------:R-:W-:Y:S01]  /*2430*/  MOV R26, 0x2460 ;  /* 0x00002460001a7802 */ /* 0x000fe20000000f00 */
[----:B------:R-:W-:-:S07]  /*2440*/  IMAD.MOV.U32 R209, RZ, RZ, R117 ;  /* 0x000000ffffd17224 */ /* 0x000fce00078e0075 */
[----:B------:R-:W-:Y:S05]  /*2450*/  CALL.REL.NOINC `($__internal_1_$__cuda_sm20_div_rn_f64_full) ;  /* 0x000000e000f47944 */ /* 0x000fea0003c00000 */
[----:B------:R-:W-:Y:S01]  /*2460*/  IMAD.MOV.U32 R8, RZ, RZ, R28 ;  /* 0x000000ffff087224 */ /* 0x000fe200078e001c */
[----:B------:R-:W-:-:S07]  /*2470*/  MOV R9, R25 ;  /* 0x0000001900097202 */ /* 0x000fce0000000f00 */
.L_x_26:
[----:B------:R-:W-:Y:S05]  /*2480*/  BSYNC.RECONVERGENT B3 ;  /* 0x0000000000037941 */ /* 0x000fea0003800200 */
.L_x_25:
[----:B------:R-:W0:Y:S01]  /*2490*/  MUFU.RCP64H R5, R97 ;  /* 0x0000006100057308 */ /* 0x000e220000001800 */
[----:B------:R-:W-:Y:S01]  /*24a0*/  IMAD.MOV.U32 R4, RZ, RZ, 0x1 ;  /* 0x00000001ff047424 */ /* 0x000fe200078e00ff */
[----:B------:R-:W-:Y:S01]  /*24b0*/  FSETP.GEU.AND P3, PT, |R51|, 6.5827683646048100446e-37, PT ;  /* 0x036000003300780b */ /* 0x000fe20003f6e200 */
[----:B------:R-:W-:Y:S04]  /*24c0*/  BSSY.RECONVERGENT B3, `(.L_x_27) ;  /* 0x0000014000037945 */ /* 0x000fe80003800200 */
        /* <DEDUP_REMOVED lines=12> */
[----:B------:R-:W-:Y:S01]  /*2590*/  MOV R208, R96 ;  /* 0x0000006000d07202 */ /* 0x000fe20000000f00 */
[----:B------:R-:W-:Y:S01]  /*25a0*/  IMAD.MOV.U32 R211, RZ, RZ, R51 ;  /* 0x000000ffffd37224 */ /* 0x000fe200078e0033 */
[----:B------:R-:W-:Y:S01]  /*25b0*/  MOV R26, 0x25e0 ;  /* 0x000025e0001a7802 */ /* 0x000fe20000000f00 */
[----:B------:R-:W-:-:S07]  /*25c0*/  IMAD.MOV.U32 R209, RZ, RZ, R97 ;  /* 0x000000ffffd17224 */ /* 0x000fce00078e0061 */
[----:B------:R-:W-:Y:S05]  /*25d0*/  CALL.REL.NOINC `($__internal_1_$__cuda_sm20_div_rn_f64_full) ;  /* 0x000000e000947944 */ /* 0x000fea0003c00000 */
[----:B------:R-:W-:Y:S02]  /*25e0*/  IMAD.MOV.U32 R4, RZ, RZ, R28 ;  /* 0x000000ffff047224 */ /* 0x000fe400078e001c */
[----:B------:R-:W-:-:S07]  /*25f0*/  IMAD.MOV.U32 R5, RZ, RZ, R25 ;  /* 0x000000ffff057224 */ /* 0x000fce00078e0019 */
.L_x_28:
[----:B------:R-:W-:Y:S05]  /*2600*/  BSYNC.RECONVERGENT B3 ;  /* 0x0000000000037941 */ /* 0x000fea0003800200 */
.L_x_27:
[----:B------:R-:W0:Y:S01]  /*2610*/  MUFU.RCP64H R7, R97 ;  /* 0x0000006100077308 */ /* 0x000e220000001800 */
[----:B------:R-:W-:Y:S01]  /*2620*/  IADD3 R6, PT, PT, R97, 0x300402, RZ ;  /* 0x0030040261067810 */ /* 0x000fe20007ffe0ff */
[----:B------:R-:W-:Y:S03]  /*2630*/  BSSY.RECONVERGENT B2, `(.L_x_29) ;  /* 0x0000010000027945 */ /* 0x000fe60003800200 */
[----:B------:R-:W-:Y:S02]  /*2640*/  FSETP.GEU.AND P2, PT, |R6|, 5.8789094863358348022e-39, PT ;  /* 0x004004020600780b */ /* 0x000fe40003f4e200 */
[----:B0-----:R-:W-:-:S08]  /*2650*/  DFMA R10, -R96, R6, 1 ;  /* 0x3ff00000600a742b */ /* 0x001fd00000000106 */
[----:B------:R-:W-:-:S08]  /*2660*/  DFMA R10, R10, R10, R10 ;  /* 0x0000000a0a0a722b */ /* 0x000fd0000000000a */
[----:B------:R-:W-:-:S08]  /*2670*/  DFMA R10, R6, R10, R6 ;  /* 0x0000000a060a722b */ /* 0x000fd00000000006 */
[----:B------:R-:W-:-:S08]  /*2680*/  DFMA R88, -R96, R10, 1 ;  /* 0x3ff000006058742b */ /* 0x000fd0000000010a */
[----:B------:R-:W-:Y:S01]  /*2690*/  DFMA R88, R10, R88, R10 ;  /* 0x000000580a58722b */ /* 0x000fe2000000000a */
[----:B------:R-:W-:Y:S10]  /*26a0*/  @P2 BRA `(.L_x_30) ;  /* 0x0000000000202947 */ /* 0x000ff40003800000 */
[----:B------:R-:W-:Y:S01]  /*26b0*/  LOP3.LUT R6, R97, 0x7fffffff, RZ, 0xc0, !PT ;  /* 0x7fffffff61067812 */ /* 0x000fe200078ec0ff */
[----:B------:R-:W-:Y:S01]  /*26c0*/  IMAD.MOV.U32 R54, RZ, RZ, R96 ;  /* 0x000000ffff367224 */ /* 0x000fe200078e0060 */
[----:B------:R-:W-:Y:S01]  /*26d0*/  MOV R56, 0x2710 ;  /* 0x0000271000387802 */ /* 0x000fe20000000f00 */
[----:B------:R-:W-:Y:S02]  /*26e0*/  IMAD.MOV.U32 R55, RZ, RZ, R97 ;  /* 0x000000ffff377224 */ /* 0x000fe400078e0061 */
[----:B------:R-:W-:-:S07]  /*26f0*/  VIADD R25, R6, 0xfff00000 ;  /* 0xfff0000006197836 */ /* 0x000fce0000000000 */
[----:B------:R-:W-:Y:S05]  /*2700*/  CALL.REL.NOINC `($__internal_0_$__cuda_sm20_dblrcp_rn_slowpath_v3) ;  /* 0x000000dc009c7944 */ /* 0x000fea0003c00000 */
[----:B------:R-:W-:Y:S01]  /*2710*/  MOV R88, R72 ;  /* 0x0000004800587202 */ /* 0x000fe20000000f00 */
[----:B------:R-:W-:-:S07]  /*2720*/  IMAD.MOV.U32 R89, RZ, RZ, R73 ;  /* 0x000000ffff597224 */ /* 0x000fce00078e0049 */
.L_x_30:
[----:B------:R-:W-:Y:S05]  /*2730*/  BSYNC.RECONVERGENT B2 ;  /* 0x0000000000027941 */ /* 0x000fea0003800200 */
.L_x_29:
[----:B------:R-:W0:Y:S01]  /*2740*/  MUFU.RCP64H R7, R95 ;  /* 0x0000005f00077308 */ /* 0x000e220000001800 */
[----:B------:R-:W-:Y:S01]  /*2750*/  IMAD.MOV.U32 R6, RZ, RZ, 0x1 ;  /* 0x00000001ff067424 */ /* 0x000fe200078e00ff */
[C---:B------:R-:W-:Y:S01]  /*2760*/  DADD R86, R34.reuse, R34 ;  /* 0x0000000022567229 */ /* 0x040fe20000000022 */
[----:B------:R-:W-:Y:S07]  /*2770*/  BSSY.RECONVERGENT B3, `(.L_x_31) ;  /* 0x0000013000037945 */ /* 0x000fee0003800200 */
[----:B------:R-:W-:-:S02]  /*2780*/  DMUL R210, R34, R86 ;  /* 0x0000005622d27228 */ /* 0x000fc40000000000 */
[----:B0-----:R-:W-:-:S08]  /*2790*/  DFMA R10, -R94, R6, 1 ;  /* 0x3ff000005e0a742b */ /* 0x001fd00000000106 */
[----:B------:R-:W-:Y:S01]  /*27a0*/  FSETP.GEU.AND P3, PT, |R211|, 6.5827683646048100446e-37, PT ;  /* 0x03600000d300780b */ /* 0x000fe20003f6e200 */
        /* <DEDUP_REMOVED lines=15> */
.L_x_32:
[----:B------:R-:W-:Y:S05]  /*28a0*/  BSYNC.RECONVERGENT B3 ;  /* 0x0000000000037941 */ /* 0x000fea0003800200 */
.L_x_31:
[----:B------:R-:W0:Y:S01]  /*28b0*/  LDCU UR17, c[0x0][0x394] ;  /* 0x00007280ff1177ac */ /* 0x000e220008000800 */
[----:B------:R-:W1:Y:S01]  /*28c0*/  LDC.64 R26, c[0x0][0x390] ;  /* 0x0000e400ff1a7b82 */ /* 0x000e620000000a00 */
[----:B------:R-:W-:Y:S01]  /*28d0*/  IMAD.MOV.U32 R6, RZ, RZ, 0x1 ;  /* 0x00000001ff067424 */ /* 0x000fe200078e00ff */
[----:B------:R-:W-:Y:S01]  /*28e0*/  DADD R28, -R28, R88 ;  /* 0x000000001c1c7229 */ /* 0x000fe20000000158 */
[----:B------:R-:W2:Y:S01]  /*28f0*/  LDCU.64 UR18, c[0x0][0x3a0] ;  /* 0x00007400ff1277ac */ /* 0x000ea20008000a00 */
[----:B------:R-:W-:Y:S01]  /*2900*/  FSETP.GEU.AND P3, PT, |R41|, 6.5827683646048100446e-37, PT ;  /* 0x036000002900780b */ /* 0x000fe20003f6e200 */
[----:B------:R-:W-:Y:S05]  /*2910*/  BSSY.RECONVERGENT B3, `(.L_x_33) ;  /* 0x0000018000037945 */ /* 0x000fea0003800200 */
[----:B------:R-:W-:Y:S01]  /*2920*/  DFMA R4, R90, R28, R4 ;  /* 0x0000001c5a04722b */ /* 0x000fe20000000004 */
[----:B0-----:R-:W1:Y:S07]  /*2930*/  MUFU.RCP64H R7, UR17 ;  /* 0x0000001100077d08 */ /* 0x001e6e0008001800 */
[----:B--2---:R-:W-:-:S02]  /*2940*/  DMUL R4, R4, UR18 ;  /* 0x0000001204047c28 */ /* 0x004fc40008000000 */
        /* <DEDUP_REMOVED lines=20> */
.L_x_34:
[----:B------:R-:W-:Y:S05]  /*2a90*/  BSYNC.RECONVERGENT B3 ;  /* 0x0000000000037941 */ /* 0x000fea0003800200 */
.L_x_33:
        /* <DEDUP_REMOVED lines=26> */
.L_x_36:
[----:B------:R-:W-:Y:S05]  /*2c40*/  BSYNC.RECONVERGENT B3 ;  /* 0x0000000000037941 */ /* 0x000fea0003800200 */
.L_x_35:
[----:B------:R-:W-:Y:S01]  /*2c50*/  DADD R10, -RZ, |R40| ;  /* 0x00000000ff0a7229 */ /* 0x000fe20000000528 */
[----:B------:R-:W-:Y:S01]  /*2c60*/  BSSY.RECONVERGENT B2, `(.L_x_37) ;  /* 0x000000a000027945 */ /* 0x000fe20003800200 */
[----:B------:R-:W-:Y:S01]  /*2c70*/  DMUL R4, R4, R6 ;  /* 0x0000000604047228 */ /* 0x000fe20000000000 */
[----:B------:R-:W-:Y:S01]  /*2c80*/  IMAD.MOV.U32 R29, RZ, RZ, RZ ;  /* 0x000000ffff1d7224 */ /* 0x000fe200078e00ff */
[----:B------:R-:W-:Y:S01]  /*2c90*/  DMUL R32, R34, R196 ;  /* 0x000000c422207228 */ /* 0x000fe20000000000 */
[----:B------:R-:W-:Y:S02]  /*2ca0*/  MOV R30, 0x40080000 ;  /* 0x40080000001e7802 */ /* 0x000fe40000000f00 */
[----:B------:R-:W-:-:S03]  /*2cb0*/  MOV R28, 0x2d00 ;  /* 0x00002d00001c7802 */ /* 0x000fc60000000f00 */
[----:B------:R-:W-:Y:S01]  /*2cc0*/  DFMA R2, R2, R8, R4 ;  /* 0x000000080202722b */ /* 0x000fe20000000004 */
[----:B------:R-:W-:Y:S02]  /*2cd0*/  IMAD.MOV.U32 R26, RZ, RZ, R10 ;  /* 0x000000ffff1a7224 */ /* 0x000fe400078e000a */
[----:B------:R-:W-:-:S08]  /*2ce0*/  IMAD.MOV.U32 R25, RZ, RZ, R11 ;  /* 0x000000ffff197224 */ /* 0x000fd000078e000b */
[----:B------:R-:W-:Y:S05]  /*2cf0*/  CALL.REL.NOINC `($_Z17kernelPPnewPlayerPddddddPKdS1_S1_iiS1_S1_S1_S1_iS1_S1_S1_S1_S1_iPKiS1_S1_$__internal_accurate_pow) ;  /* 0x000000e400047944 */ /* 0x000fea0003c00000 */
[----:B------:R-:W-:Y:S05]  /*2d00*/  BSYNC.RECONVERGENT B2 ;  /* 0x0000000000027941 */ /* 0x000fea0003800200 */
.L_x_37:
[C---:B------:R-:W-:Y:S01]  /*2d10*/  DADD R4, R40.reuse, 3 ;  /* 0x4008000028047429 */ /* 0x040fe20000000000 */
[----:B------:R-:W-:Y:S01]  /*2d20*/  BSSY.RECONVERGENT B2, `(.L_x_38) ;  /* 0x0000012000027945 */ /* 0x000fe20003800200 */
[----:B------:R-:W-:Y:S02]  /*2d30*/  DADD R10, -RZ, -R26 ;  /* 0x00000000ff0a7229 */ /* 0x000fe4000000091a */
[----:B------:R-:W-:-:S06]  /*2d40*/  DSETP.NEU.AND P2, PT, R40, 1, PT ;  /* 0x3ff000002800742a */ /* 0x000fcc0003f4d000 */
[----:B------:R-:W-:Y:S02]  /*2d50*/  LOP3.LUT R4, R5, 0x7ff00000, RZ, 0xc0, !PT ;  /* 0x7ff0000005047812 */ /* 0x000fe400078ec0ff */
[----:B------:R-:W-:Y:S02]  /*2d60*/  FSEL R5, R10, R26, !P1 ;  /* 0x0000001a0a057208 */ /* 0x000fe40004800000 */
[----:B------:R-:W-:Y:S02]  /*2d70*/  FSEL R11, R11, R27, !P1 ;  /* 0x0000001b0b0b7208 */ /* 0x000fe40004800000 */
[----:B------:R-:W-:Y:S02]  /*2d80*/  ISETP.NE.AND P1, PT, R4, 0x7ff00000, PT ;  /* 0x7ff000000400780c */ /* 0x000fe40003f25270 */
[----:B------:R-:W-:Y:S02]  /*2d90*/  FSEL R4, R5, RZ, P0 ;  /* 0x000000ff05047208 */ /* 0x000fe40000000000 */
[----:B------:R-:W-:-:S09]  /*2da0*/  FSEL R5, R41, R11, !P0 ;  /* 0x0000000b29057208 */ /* 0x000fd20004000000 */
[----:B------:R-:W-:Y:S05]  /*2db0*/  @P1 BRA `(.L_x_39) ;  /* 0x0000000000201947 */ /* 0x000fea0003800000 */
[----:B------:R-:W-:-:S14]  /*2dc0*/  DSETP.GE.AND P0, PT, R48, RZ, PT ;  /* 0x000000ff3000722a */ /* 0x000fdc0003f06000 */
[----:B------:R-:W-:Y:S01]  /*2dd0*/  @!P0 DADD R4, R40, 3 ;  /* 0x4008000028048429 */ /* 0x000fe20000000000 */
[----:B------:R-:W-:Y:S10]  /*2de0*/  @!P0 BRA `(.L_x_39) ;  /* 0x0000000000148947 */ /* 0x000ff40003800000 */
[----:B------:R-:W-:-:S14]  /*2df0*/  DSETP.NEU.AND P0, PT, |R40|, +INF , PT ;  /* 0x7ff000002800742a */ /* 0x000fdc0003f0d200 */
[----:B------:R-:W-:Y:S01]  /*2e00*/  @!P0 IMAD.MOV.U32 R10, RZ, RZ, -0x100000 ;  /* 0xfff00000ff0a8424 */ /* 0x000fe200078e00ff */
[----:B------:R-:W-:Y:S01]  /*2e10*/  @!P0 ISETP.GE.AND P1, PT, R41, RZ, PT ;  /* 0x000000ff2900820c */ /* 0x000fe20003f26270 */
[----:B------:R-:W-:-:S03]  /*2e20*/  @!P0 IMAD.MOV.U32 R4, RZ, RZ, RZ ;  /* 0x000000ffff048224 */ /* 0x000fc600078e00ff */
[----:B------:R-:W-:-:S09]  /*2e30*/  @!P0 SEL R5, R10, 0x7ff00000, !P1 ;  /* 0x7ff000000a058807 */ /* 0x000fd20004800000 */
.L_x_39:
[----:B------:R-:W-:Y:S05]  /*2e40*/  BSYNC.RECONVERGENT B2 ;  /* 0x0000000000027941 */ /* 0x000fea0003800200 */
.L_x_38:
[----:B------:R-:W-:Y:S01]  /*2e50*/  FSEL R85, R5, 1.875, P2 ;  /* 0x3ff0000005557808 */ /* 0x000fe20001000000 */
[----:B------:R-:W-:Y:S01]  /*2e60*/  BSSY.RECONVERGENT B2, `(.L_x_40) ;  /* 0x0000015000027945 */ /* 0x000fe20003800200 */
[----:B------:R-:W-:Y:S01]  /*2e70*/  FSEL R84, R4, RZ, P2 ;  /* 0x000000ff04547208 */ /* 0x000fe20001000000 */
[----:B------:R-:W-:Y:S01]  /*2e80*/  DSETP.NEU.AND P0, PT, R48, RZ, PT ;  /* 0x000000ff3000722a */ /* 0x000fe20003f0d000 */
[----:B------:R-:W0:Y:S01]  /*2e90*/  MUFU.RCP64H R5, R85 ;  /* 0x0000005500057308 */ /* 0x000e220000001800 */
[----:B------:R-:W-:Y:S01]  /*2ea0*/  VIADD R4, R85, 0x300402 ;  /* 0x0030040255047836 */ /* 0x000fe20000000000 */
[----:B------:R-:W-:-:S04]  /*2eb0*/  ISETP.GE.AND P1, PT, R41, RZ, PT ;  /* 0x000000ff2900720c */ /* 0x000fc80003f26270 */
[----:B------:R-:W-:Y:S01]  /*2ec0*/  FSETP.GEU.AND P2, PT, |R4|, 5.8789094863358348022e-39, PT ;  /* 0x004004020400780b */ /* 0x000fe20003f4e200 */
        /* <DEDUP_REMOVED lines=8> */
[----:B------:R-:W-:Y:S02]  /*2f50*/  MOV R54, R84 ;  /* 0x0000005400367202 */ /* 0x000fe40000000f00 */
[----:B------:R-:W-:Y:S01]  /*2f60*/  MOV R56, 0x2f90 ;  /* 0x00002f9000387802 */ /* 0x000fe20000000f00 */
[----:B------:R-:W-:-:S07]  /*2f70*/  VIADD R25, R4, 0xfff00000 ;  /* 0xfff0000004197836 */ /* 0x000fce0000000000 */
[----:B------:R-:W-:Y:S05]  /*2f80*/  CALL.REL.NOINC `($__internal_0_$__cuda_sm20_dblrcp_rn_slowpath_v3) ;  /* 0x000000d4007c7944 */ /* 0x000fea0003c00000 */
[----:B------:R-:W-:Y:S01]  /*2f90*/  IMAD.MOV.U32 R82, RZ, RZ, R72 ;  /* 0x000000ffff527224 */ /* 0x000fe200078e0048 */
[----:B------:R-:W-:-:S07]  /*2fa0*/  MOV R83, R73 ;  /* 0x0000004900537202 */ /* 0x000fce0000000f00 */
.L_x_41:
[----:B------:R-:W-:Y:S05]  /*2fb0*/  BSYNC.RECONVERGENT B2 ;  /* 0x0000000000027941 */ /* 0x000fea0003800200 */
.L_x_40:
[----:B------:R-:W-:Y:S01]  /*2fc0*/  DADD R4, -RZ, |R40| ;  /* 0x00000000ff047229 */ /* 0x000fe20000000528 */
[----:B------:R-:W-:Y:S01]  /*2fd0*/  BSSY.RECONVERGENT B2, `(.L_x_42) ;  /* 0x0000008000027945 */ /* 0x000fe20003800200 */
[----:B------:R-:W-:Y:S01]  /*2fe0*/  DMUL R80, R34, 6 ;  /* 0x4018000022507828 */ /* 0x000fe20000000000 */
[----:B------:R-:W-:Y:S01]  /*2ff0*/  IMAD.MOV.U32 R29, RZ, RZ, RZ ;  /* 0x000000ffff1d7224 */ /* 0x000fe200078e00ff */
[----:B------:R-:W-:Y:S02]  /*3000*/  MOV R30, 0x40140000 ;  /* 0x40140000001e7802 */ /* 0x000fe40000000f00 */
[----:B------:R-:W-:-:S04]  /*3010*/  MOV R28, 0x3050 ;  /* 0x00003050001c7802 */ /* 0x000fc80000000f00 */
[----:B------:R-:W-:Y:S02]  /*3020*/  IMAD.MOV.U32 R26, RZ, RZ, R4 ;  /* 0x000000ffff1a7224 */ /* 0x000fe400078e0004 */
[----:B------:R-:W-:-:S07]  /*3030*/  IMAD.MOV.U32 R25, RZ, RZ, R5 ;  /* 0x000000ffff197224 */ /* 0x000fce00078e0005 */
[----:B------:R-:W-:Y:S05]  /*3040*/  CALL.REL.NOINC `($_Z17kernelPPnewPlayerPddddddPKdS1_S1_iiS1_S1_S1_S1_iS1_S1_S1_S1_S1_iPKiS1_S1_$__internal_accurate_pow) ;  /* 0x000000e000307944 */ /* 0x000fea0003c00000 */
[----:B------:R-:W-:Y:S05]  /*3050*/  BSYNC.RECONVERGENT B2 ;  /* 0x0000000000027941 */ /* 0x000fea0003800200 */
.L_x_42:
        /* <DEDUP_REMOVED lines=19> */
.L_x_44:
[----:B------:R-:W-:Y:S05]  /*3190*/  BSYNC.RECONVERGENT B2 ;  /* 0x0000000000027941 */ /* 0x000fea0003800200 */
.L_x_43:
        /* <DEDUP_REMOVED lines=20> */
[----:B------:R-:W-:Y:S01]  /*32e0*/  MOV R208, R78 ;  /* 0x0000004e00d07202 */ /* 0x000fe20000000f00 */
[----:B------:R-:W-:Y:S01]  /*32f0*/  IMAD.MOV.U32 R209, RZ, RZ, R79 ;  /* 0x000000ffffd17224 */ /* 0x000fe200078e004f */
[----:B------:R-:W-:-:S07]  /*3300*/  MOV R26, 0x3320 ;  /* 0x00003320001a7802 */ /* 0x000fce0000000f00 */
[----:B------:R-:W-:Y:S05]  /*3310*/  CALL.REL.NOINC `($__internal_1_$__cuda_sm20_div_rn_f64_full) ;  /* 0x000000d400447944 */ /* 0x000fea0003c00000 */
[----:B------:R-:W-:-:S07]  /*3320*/  IMAD.MOV.U32 R29, RZ, RZ, R25 ;  /* 0x000000ffff1d7224 */ /* 0x000fce00078e0019 */
.L_x_46:
[----:B------:R-:W-:Y:S05]  /*3330*/  BSYNC.RECONVERGENT B3 ;  /* 0x0000000000037941 */ /* 0x000fea0003800200 */
.L_x_45:
[----:B------:R-:W0:Y:S01]  /*3340*/  MUFU.RCP64H R5, R85 ;  /* 0x0000005500057308 */ /* 0x000e220000001800 */
[----:B------:R-:W-:Y:S01]  /*3350*/  IMAD.MOV.U32 R4, RZ, RZ, 0x1 ;  /* 0x00000001ff047424 */ /* 0x000fe200078e00ff */
[----:B------:R-:W-:Y:S01]  /*3360*/  DMUL R210, R160, R98 ;  /* 0x00000062a0d27228 */ /* 0x000fe20000000000 */
[----:B------:R-:W-:Y:S01]  /*3370*/  BSSY.RECONVERGENT B3, `(.L_x_47) ;  /* 0x0000016000037945 */ /* 0x000fe20003800200 */
[----:B------:R-:W-:-:S08]  /*3380*/  DADD R28, -R28, R82 ;  /* 0x000000001c1c7229 */ /* 0x000fd00000000152 */
[----:B------:R-:W-:Y:S01]  /*3390*/  FSETP.GEU.AND P3, PT, |R211|, 6.5827683646048100446e-37, PT ;  /* 0x03600000d300780b */ /* 0x000fe20003f6e200 */
[----:B------:R-:W-:Y:S02]  /*33a0*/  DMUL R28, R28, UR10 ;  /* 0x0000000a1c1c7c28 */ /* 0x000fe40008000000 */
[----:B0-----:R-:W-:-:S06]  /*33b0*/  DFMA R10, -R84, R4, 1 ;  /* 0x3ff00000540a742b */ /* 0x001fcc0000000104 */
[----:B------:R-:W-:Y:S02]  /*33c0*/  DMUL R52, R90, R28 ;  /* 0x0000001c5a347228 */ /* 0x000fe40000000000 */
        /* <DEDUP_REMOVED lines=14> */
[----:B------:R-:W-:Y:S02]  /*34b0*/  IMAD.MOV.U32 R10, RZ, RZ, R28 ;  /* 0x000000ffff0a7224 */ /* 0x000fe400078e001c */
[----:B------:R-:W-:-:S07]  /*34c0*/  IMAD.MOV.U32 R11, RZ, RZ, R25 ;  /* 0x000000ffff0b7224 */ /* 0x000fce00078e0019 */
.L_x_48:
[----:B------:R-:W-:Y:S05]  /*34d0*/  BSYNC.RECONVERGENT B3 ;  /* 0x0000000000037941 */ /* 0x000fea0003800200 */
.L_x_47:
[----:B------:R-:W0:Y:S01]  /*34e0*/  MUFU.RCP64H R5, R85 ;  /* 0x0000005500057308 */ /* 0x000e220000001800 */
[----:B------:R-:W-:Y:S01]  /*34f0*/  MOV R4, 0x1 ;  /* 0x0000000100047802 */ /* 0x000fe20000000f00 */
[----:B------:R-:W-:Y:S01]  /*3500*/  DMUL R210, R160, R32 ;  /* 0x00000020a0d27228 */ /* 0x000fe20000000000 */
[----:B------:R-:W-:Y:S09]  /*3510*/  BSSY.RECONVERGENT B3, `(.L_x_49) ;  /* 0x0000012000037945 */ /* 0x000ff20003800200 */
        /* <DEDUP_REMOVED lines=16> */
[----:B------:R-:W-:-:S07]  /*3620*/  IMAD.MOV.U32 R29, RZ, RZ, R25 ;  /* 0x000000ffff1d7224 */ /* 0x000fce00078e0019 */
.L_x_50:
[----:B------:R-:W-:Y:S05]  /*3630*/  BSYNC.RECONVERGENT B3 ;  /* 0x0000000000037941 */ /* 0x000fea0003800200 */
.L_x_49:
[----:B------:R-:W0:Y:S01]  /*3640*/  MUFU.RCP64H R5, R115 ;  /* 0x0000007300057308 */ /* 0x000e220000001800 */
[----:B------:R-:W-:Y:S01]  /*3650*/  MOV R4, 0x1 ;  /* 0x0000000100047802 */ /* 0x000fe20000000f00 */
[----:B------:R-:W-:Y:S01]  /*3660*/  DADD R44, R120, -R44 ;  /* 0x00000000782c7229 */ /* 0x000fe2000000082c */
[----:B------:R-:W-:Y:S01]  /*3670*/  BSSY.RECONVERGENT B3, `(.L_x_51) ;  /* 0x0000016000037945 */ /* 0x000fe20003800200 */
[----:B------:R-:W-:-:S06]  /*3680*/  DADD R10, R28, -R10 ;  /* 0x000000001c0a7229 */ /* 0x000fcc000000080a */
[----:B------:R-:W-:Y:S02]  /*3690*/  DMUL R210, R66, R44 ;  /* 0x0000002c42d27228 */ /* 0x000fe40000000000 */
[----:B------:R-:W-:Y:S02]  /*36a0*/  DADD R52, -R52, R10 ;  /* 0x0000000034347229 */ /* 0x000fe4000000010a */
[----:B0-----:R-:W-:-:S06]  /*36b0*/  DFMA R26, -R114, R4, 1 ;  /* 0x3ff00000721a742b */ /* 0x001fcc0000000104 */
[----:B------:R-:W-:Y:S02]  /*36c0*/  FSETP.GEU.AND P3, PT, |R211|, 6.5827683646048100446e-37, PT ;  /* 0x03600000d300780b */ /* 0x000fe40003f6e200 */
        /* <DEDUP_REMOVED lines=14> */
[----:B------:R-:W-:Y:S01]  /*37b0*/  IMAD.MOV.U32 R4, RZ, RZ, R28 ;  /* 0x000000ffff047224 */ /* 0x000fe200078e001c */
[----:B------:R-:W-:-:S07]  /*37c0*/  MOV R5, R25 ;  /* 0x0000001900057202 */ /* 0x000fce0000000f00 */
.L_x_52:
[----:B------:R-:W-:Y:S05]  /*37d0*/  BSYNC.RECONVERGENT B3 ;  /* 0x0000000000037941 */ /* 0x000fea0003800200 */
.L_x_51:
[----:B------:R-:W0:Y:S01]  /*37e0*/  MUFU.RCP64H R11, R85 ;  /* 0x00000055000b7308 */ /* 0x000e220000001800 */
[----:B------:R-:W-:Y:S01]  /*37f0*/  IMAD.MOV.U32 R10, RZ, RZ, 0x1 ;  /* 0x00000001ff0a7424 */ /* 0x000fe200078e00ff */
[----:B------:R-:W-:Y:S01]  /*3800*/  DMUL R210, R160, R86 ;  /* 0x00000056a0d27228 */ /* 0x000fe20000000000 */
[----:B------:R-:W-:Y:S01]  /*3810*/  BSSY.RECONVERGENT B3, `(.L_x_53) ;  /* 0x0000014000037945 */ /* 0x000fe20003800200 */
[----:B------:R-:W-:-:S08]  /*3820*/  DFMA R52, R52, R4, R2 ;  /* 0x000000043434722b */ /* 0x000fd00000000002 */
        /* <DEDUP_REMOVED lines=18> */
.L_x_54:
[----:B------:R-:W-:Y:S05]  /*3950*/  BSYNC.RECONVERGENT B3 ;  /* 0x0000000000037941 */ /* 0x000fea0003800200 */
.L_x_53:
[----:B------:R-:W0:Y:S01]  /*3960*/  MUFU.RCP64H R3, R85 ;  /* 0x0000005500037308 */ /* 0x000e220000001800 */
[----:B------:R-:W-:Y:S01]  /*3970*/  IMAD.MOV.U32 R2, RZ, RZ, 0x1 ;  /* 0x00000001ff027424 */ /* 0x000fe200078e00ff */
[----:B------:R-:W-:Y:S01]  /*3980*/  DMUL R76, R34, 3 ;  /* 0x40080000224c7828 */ /* 0x000fe20000000000 */
        /* <DEDUP_REMOVED lines=19> */
.L_x_56:
[----:B------:R-:W-:Y:S05]  /*3ac0*/  BSYNC.RECONVERGENT B3 ;  /* 0x0000000000037941 */ /* 0x000fea0003800200 */
.L_x_55:
[----:B------:R-:W0:Y:S01]  /*3ad0*/  MUFU.RCP64H R3, R79 ;  /* 0x0000004f00037308 */ /* 0x000e220000001800 */
[----:B------:R-:W-:Y:S01]  /*3ae0*/  IMAD.MOV.U32 R2, RZ, RZ, 0x1 ;  /* 0x00000001ff027424 */ /* 0x000fe200078e00ff */
[----:B------:R-:W-:Y:S01]  /*3af0*/  DMUL R74, R34, 4 ;  /* 0x40100000224a7828 */ /* 0x000fe20000000000 */
[----:B------:R-:W-:Y:S01]  /*3b00*/  BSSY.RECONVERGENT B3, `(.L_x_57) ;  /* 0x0000015000037945 */ /* 0x000fe20003800200 */
[----:B------:R-:W-:-:S06]  /*3b10*/  DADD R10, R28, R10 ;  /* 0x000000001c0a7229 */ /* 0x000fcc000000000a */
[----:B------:R-:W-:Y:S02]  /*3b20*/  DMUL R210, R34, R74 ;  /* 0x0000004a22d27228 */ /* 0x000fe40000000000 */
        /* <DEDUP_REMOVED lines=16> */
[----:B------:R-:W-:Y:S02]  /*3c30*/  IMAD.MOV.U32 R2, RZ, RZ, R28 ;  /* 0x000000ffff027224 */ /* 0x000fe400078e001c */
[----:B------:R-:W-:-:S07]  /*3c40*/  IMAD.MOV.U32 R3, RZ, RZ, R25 ;  /* 0x000000ffff037224 */ /* 0x000fce00078e0019 */
.L_x_58:
[----:B------:R-:W-:Y:S05]  /*3c50*/  BSYNC.RECONVERGENT B3 ;  /* 0x0000000000037941 */ /* 0x000fea0003800200 */
.L_x_57:
[----:B------:R-:W0:Y:S01]  /*3c60*/  MUFU.RCP64H R27, R111 ;  /* 0x0000006f001b7308 */ /* 0x000e220000001800 */
[----:B------:R-:W-:Y:S01]  /*3c70*/  IMAD.MOV.U32 R26, RZ, RZ, 0x1 ;  /* 0x00000001ff1a7424 */ /* 0x000fe200078e00ff */
[----:B------:R-:W-:Y:S01]  /*3c80*/  DADD R42, R120, -R42 ;  /* 0x00000000782a7229 */ /* 0x000fe2000000082a */
[----:B------:R-:W1:Y:S01]  /*3c90*/  LDCU.64 UR18, c[0x0][0x3a0] ;  /* 0x00007400ff1277ac */ /* 0x000e620008000a00 */
[----:B------:R-:W-:Y:S06]  /*3ca0*/  BSSY.RECONVERGENT B3, `(.L_x_59) ;  /* 0x0000018000037945 */ /* 0x000fec0003800200 */
[----:B------:R-:W-:-:S02]  /*3cb0*/  DMUL R210, R38, R42 ;  /* 0x0000002a26d27228 */ /* 0x000fc40000000000 */
[----:B0-----:R-:W-:-:S08]  /*3cc0*/  DFMA R28, -R110, R26, 1 ;  /* 0x3ff000006e1c742b */ /* 0x001fd0000000011a */
[----:B------:R-:W-:Y:S01]  /*3cd0*/  FSETP.GEU.AND P3, PT, |R211|, 6.5827683646048100446e-37, PT ;  /* 0x03600000d300780b */ /* 0x000fe20003f6e200 */
[----:B------:R-:W-:-:S08]  /*3ce0*/  DFMA R28, R28, R28, R28 ;  /* 0x0000001c1c1c722b */ /* 0x000fd0000000001c */
[----:B------:R-:W-:-:S08]  /*3cf0*/  DFMA R28, R26, R28, R26 ;  /* 0x0000001c1a1c722b */ /* 0x000fd0000000001a */
[----:B------:R-:W-:-:S08]  /*3d00*/  DFMA R26, -R110, R28, 1 ;  /* 0x3ff000006e1a742b */ /* 0x000fd0000000011c */
[----:B------:R-:W-:Y:S02]  /*3d10*/  DFMA R28, R28, R26, R28 ;  /* 0x0000001a1c1c722b */ /* 0x000fe4000000001c */
[----:B------:R-:W-:-:S06]  /*3d20*/  DADD R26, -R2, R82 ;  /* 0x00000000021a7229 */ /* 0x000fcc0000000152 */
[----:B------:R-:W-:Y:S02]  /*3d30*/  DMUL R30, R210, R28 ;  /* 0x0000001cd21e7228 */ /* 0x000fe40000000000 */
[----:B------:R-:W-:-:S06]  /*3d40*/  DMUL R26, R26, 3 ;  /* 0x400800001a1a7828 */ /* 0x000fcc0000000000 */
[----:B------:R-:W-:Y:S02]  /*3d50*/  DFMA R46, -R110, R30, R210 ;  /* 0x0000001e6e2e722b */ /* 0x000fe400000001d2 */
[----:B------:R-:W-:-:S06]  /*3d60*/  DFMA R10, R90, R26, R10 ;  /* 0x0000001a5a0a722b */ /* 0x000fcc000000000a */
[----:B------:R-:W-:Y:S02]  /*3d70*/  DFMA R2, R28, R46, R30 ;  /* 0x0000002e1c02722b */ /* 0x000fe4000000001e */
[----:B-1----:R-:W-:-:S08]  /*3d80*/  DMUL R10, R10, UR18 ;  /* 0x000000120a0a7c28 */ /* 0x002fd00008000000 */
        /* <DEDUP_REMOVED lines=9> */
.L_x_60:
[----:B------:R-:W-:Y:S05]  /*3e20*/  BSYNC.RECONVERGENT B3 ;  /* 0x0000000000037941 */ /* 0x000fea0003800200 */
.L_x_59:
[----:B------:R-:W0:Y:S01]  /*3e30*/  MUFU.RCP64H R27, R79 ;  /* 0x0000004f001b7308 */ /* 0x000e220000001800 */
[----:B------:R-:W-:Y:S01]  /*3e40*/  MOV R26, 0x1 ;  /* 0x00000001001a7802 */ /* 0x000fe20000000f00 */
[----:B------:R-:W-:Y:S01]  /*3e50*/  BSSY.RECONVERGENT B3, `(.L_x_61) ;  /* 0x0000016000037945 */ /* 0x000fe20003800200 */
[----:B------:R-:W-:Y:S01]  /*3e60*/  FSETP.GEU.AND P3, PT, |R51|, 6.5827683646048100446e-37, PT ;  /* 0x036000003300780b */ /* 0x000fe20003f6e200 */
[----:B------:R-:W-:-:S03]  /*3e70*/  DFMA R10, R10, R2, R52 ;  /* 0x000000020a0a722b */ /* 0x000fc60000000034 */
        /* <DEDUP_REMOVED lines=19> */
.L_x_62:
[----:B------:R-:W-:Y:S05]  /*3fb0*/  BSYNC.RECONVERGENT B3 ;  /* 0x0000000000037941 */ /* 0x000fea0003800200 */
.L_x_61:
[----:B------:R-:W-:Y:S01]  /*3fc0*/  DADD R26, -RZ, |R40| ;  /* 0x00000000ff1a7229 */ /* 0x000fe20000000528 */
[----:B------:R-:W-:Y:S01]  /*3fd0*/  BSSY.RECONVERGENT B2, `(.L_x_63) ;  /* 0x0000006000027945 */ /* 0x000fe20003800200 */
[----:B------:R-:W-:Y:S01]  /*3fe0*/  IMAD.MOV.U32 R29, RZ, RZ, RZ ;  /* 0x000000ffff1d7224 */ /* 0x000fe200078e00ff */
[----:B------:R-:W-:Y:S01]  /*3ff0*/  MOV R28, 0x4030 ;  /* 0x00004030001c7802 */ /* 0x000fe20000000f00 */
[----:B------:R-:W-:-:S06]  /*4000*/  IMAD.MOV.U32 R30, RZ, RZ, 0x401c0000 ;  /* 0x401c0000ff1e7424 */ /* 0x000fcc00078e00ff */
[----:B------:R-:W-:-:S07]  /*4010*/  MOV R25, R27 ;  /* 0x0000001b00197202 */ /* 0x000fce0000000f00 */
[----:B------:R-:W-:Y:S05]  /*4020*/  CALL.REL.NOINC `($_Z17kernelPPnewPlayerPddddddPKdS1_S1_iiS1_S1_S1_S1_iS1_S1_S1_S1_S1_iPKiS1_S1_$__internal_accurate_pow) ;  /* 0x000000d000387944 */ /* 0x000fea0003c00000 */
[----:B------:R-:W-:Y:S05]  /*4030*/  BSYNC.RECONVERGENT B2 ;  /* 0x0000000000027941 */ /* 0x000fea0003800200 */
.L_x_63:
[----:B------:R-:W0:Y:S01]  /*4040*/  MUFU.RCP64H R31, R79 ;  /* 0x0000004f001f7308 */ /* 0x000e220000001800 */
[----:B------:R-:W-:Y:S01]  /*4050*/  VIADD R30, R79, 0x300402 ;  /* 0x003004024f1e7836 */ /* 0x000fe20000000000 */
[----:B------:R-:W-:Y:S01]  /*4060*/  DADD R52, -RZ, -R26 ;  /* 0x00000000ff347229 */ /* 0x000fe2000000091a */
[----:B------:R-:W-:Y:S03]  /*4070*/  BSSY.RECONVERGENT B2, `(.L_x_64) ;  /* 0x0000017000027945 */ /* 0x000fe60003800200 */
[----:B------:R-:W-:-:S06]  /*4080*/  FSETP.GEU.AND P2, PT, |R30|, 5.8789094863358348022e-39, PT ;  /* 0x004004021e00780b */ /* 0x000fcc0003f4e200 */
[----:B------:R-:W-:Y:S02]  /*4090*/  FSEL R26, R52, R26, !P1 ;  /* 0x0000001a341a7208 */ /* 0x000fe40004800000 */
[----:B------:R-:W-:Y:S02]  /*40a0*/  FSEL R53, R53, R27, !P1 ;  /* 0x0000001b35357208 */ /* 0x000fe40004800000 */
[----:B------:R-:W-:Y:S01]  /*40b0*/  FSEL R26, R26, RZ, P0 ;  /* 0x000000ff1a1a7208 */ /* 0x000fe20000000000 */
[----:B0-----:R-:W-:Y:S01]  /*40c0*/  DFMA R28, -R78, R30, 1 ;  /* 0x3ff000004e1c742b */ /* 0x001fe2000000011e */
[----:B------:R-:W-:-:S07]  /*40d0*/  FSEL R27, R41, R53, !P0 ;  /* 0x00000035291b7208 */ /* 0x000fce0004000000 */
[----:B------:R-:W-:-:S08]  /*40e0*/  DFMA R28, R28, R28, R28 ;  /* 0x0000001c1c1c722b */ /* 0x000fd0000000001c */
[----:B------:R-:W-:Y:S02]  /*40f0*/  DFMA R72, R30, R28, R30 ;  /* 0x0000001c1e48722b */ /* 0x000fe4000000001e */
[----:B------:R-:W-:-:S06]  /*4100*/  DADD R28, R40, 7 ;  /* 0x401c0000281c7429 */ /* 0x000fcc0000000000 */
[----:B------:R-:W-:-:S04]  /*4110*/  DFMA R50, -R78, R72, 1 ;  /* 0x3ff000004e32742b */ /* 0x000fc80000000148 */
[----:B------:R-:W-:-:S04]  /*4120*/  LOP3.LUT R28, R29, 0x7ff00000, RZ, 0xc0, !PT ;  /* 0x7ff000001d1c7812 */ /* 0x000fc800078ec0ff */
[----:B------:R-:W-:Y:S01]  /*4130*/  ISETP.NE.AND P1, PT, R28, 0x7ff00000, PT ;  /* 0x7ff000001c00780c */ /* 0x000fe20003f25270 */
[----:B------:R-:W-:-:S12]  /*4140*/  DFMA R72, R72, R50, R72 ;  /* 0x000000324848722b */ /* 0x000fd80000000048 */
[----:B------:R-:W-:Y:S05]  /*4150*/  @P1 BRA `(.L_x_65) ;  /* 0x0000000000201947 */ /* 0x000fea0003800000 */
[----:B------:R-:W-:-:S14]  /*4160*/  DSETP.GE.AND P0, PT, R48, RZ, PT ;  /* 0x000000ff3000722a */ /* 0x000fdc0003f06000 */
[----:B------:R-:W-:Y:S01]  /*4170*/  @!P0 DADD R26, R40, 7 ;  /* 0x401c0000281a8429 */ /* 0x000fe20000000000 */
[----:B------:R-:W-:Y:S10]  /*4180*/  @!P0 BRA `(.L_x_65) ;  /* 0x0000000000148947 */ /* 0x000ff40003800000 */
[----:B------:R-:W-:-:S14]  /*4190*/  DSETP.NEU.AND P0, PT, |R40|, +INF , PT ;  /* 0x7ff000002800742a */ /* 0x000fdc0003f0d200 */
[----:B------:R-:W-:Y:S01]  /*41a0*/  @!P0 IMAD.MOV.U32 R25, RZ, RZ, -0x100000 ;  /* 0xfff00000ff198424 */ /* 0x000fe200078e00ff */
[----:B------:R-:W-:Y:S02]  /*41b0*/  @!P0 ISETP.GE.AND P1, PT, R41, RZ, PT ;  /* 0x000000ff2900820c */ /* 0x000fe40003f26270 */
[----:B------:R-:W-:Y:S02]  /*41c0*/  @!P0 MOV R26, RZ ;  /* 0x000000ff001a8202 */ /* 0x000fe40000000f00 */
[----:B------:R-:W-:-:S09]  /*41d0*/  @!P0 SEL R27, R25, 0x7ff00000, !P1 ;  /* 0x7ff00000191b8807 */ /* 0x000fd20004800000 */
.L_x_65:
[----:B------:R-:W-:Y:S05]  /*41e0*/  BSYNC.RECONVERGENT B2 ;  /* 0x0000000000027941 */ /* 0x000fea0003800200 */
.L_x_64:
[----:B------:R-:W-:Y:S04]  /*41f0*/  BSSY.RECONVERGENT B2, `(.L_x_66) ;  /* 0x0000008000027945 */ /* 0x000fe80003800200 */
[----:B------:R-:W-:Y:S05]  /*4200*/  @P2 BRA `(.L_x_67) ;  /* 0x0000000000182947 */ /* 0x000fea0003800000 */
[----:B------:R-:W-:Y:S01]  /*4210*/  LOP3.LUT R25, R79, 0x7fffffff, RZ, 0xc0, !PT ;  /* 0x7fffffff4f197812 */ /* 0x000fe200078ec0ff */
[----:B------:R-:W-:Y:S01]  /*4220*/  IMAD.MOV.U32 R54, RZ, RZ, R78 ;  /* 0x000000ffff367224 */ /* 0x000fe200078e004e */
[----:B------:R-:W-:Y:S01]  /*4230*/  MOV R56, 0x4270 ;  /* 0x0000427000387802 */ /* 0x000fe20000000f00 */
[----:B------:R-:W-:Y:S02]  /*4240*/  IMAD.MOV.U32 R55, RZ, RZ, R79 ;  /* 0x000000ffff377224 */ /* 0x000fe400078e004f */
[----:B------:R-:W-:-:S07]  /*4250*/  VIADD R25, R25, 0xfff00000 ;  /* 0xfff0000019197836 */ /* 0x000fce0000000000 */
[----:B------:R-:W-:Y:S05]  /*4260*/  CALL.REL.NOINC `($__internal_0_$__cuda_sm20_dblrcp_rn_slowpath_v3) ;  /* 0x000000c000c47944 */ /* 0x000fea0003c00000 */
.L_x_67:
[----:B------:R-:W-:Y:S05]  /*4270*/  BSYNC.RECONVERGENT B2 ;  /* 0x0000000000027941 */ /* 0x000fea0003800200 */
.L_x_66:
[----:B------:R-:W-:Y:S01]  /*4280*/  DSETP.NEU.AND P0, PT, R40, 1, PT ;  /* 0x3ff000002800742a */ /* 0x000fe20003f0d000 */
[----:B------:R-:W-:Y:S01]  /*4290*/  BSSY.RECONVERGENT B3, `(.L_x_68) ;  /* 0x0000018000037945 */ /* 0x000fe20003800200 */
[----:B------:R-:W-:-:S04]  /*42a0*/  DMUL R68, R34, 5 ;  /* 0x4014000022447828 */ /* 0x000fc80000000000 */
[----:B------:R-:W-:Y:S02]  /*42b0*/  FSEL R71, R27, 1.875, P0 ;  /* 0x3ff000001b477808 */ /* 0x000fe40000000000 */
[----:B------:R-:W-:Y:S02]  /*42c0*/  FSEL R70, R26, RZ, P0 ;  /* 0x000000ff1a467208 */ /* 0x000fe40000000000 */
[----:B------:R-:W0:Y:S01]  /*42d0*/  MUFU.RCP64H R27, R71 ;  /* 0x00000047001b7308 */ /* 0x000e220000001800 */
[----:B------:R-:W-:Y:S01]  /*42e0*/  MOV R26, 0x1 ;  /* 0x00000001001a7802 */ /* 0x000fe20000000f00 */
[----:B------:R-:W-:-:S10]  /*42f0*/  DMUL R210, R34, R68 ;  /* 0x0000004422d27228 */ /* 0x000fd40000000000 */
        /* <DEDUP_REMOVED lines=17> */
.L_x_69:
[----:B------:R-:W-:Y:S05]  /*4410*/  BSYNC.RECONVERGENT B3 ;  /* 0x0000000000037941 */ /* 0x000fea0003800200 */
.L_x_68:
[----:B------:R-:W0:Y:S01]  /*4420*/  LDCU UR17, c[0x0][0x38c] ;  /* 0x00007180ff1177ac */ /* 0x000e220008000800 */
[----:B------:R-:W1:Y:S01]  /*4430*/  LDC.64 R48, c[0x0][0x388] ;  /* 0x0000e200ff307b82 */ /* 0x000e620000000a00 */
[----:B------:R-:W-:Y:S01]  /*4440*/  MOV R26, 0x1 ;  /* 0x00000001001a7802 */ /* 0x000fe20000000f00 */
[----:B------:R-:W-:Y:S01]  /*4450*/  DADD R40, R40, R40 ;  /* 0x0000000028287229 */ /* 0x000fe20000000028 */
[----:B------:R-:W-:Y:S01]  /*4460*/  BSSY.RECONVERGENT B3, `(.L_x_70) ;  /* 0x000001b000037945 */ /* 0x000fe20003800200 */
[----:B------:R-:W-:Y:S02]  /*4470*/  DADD R46, R46, R46 ;  /* 0x000000002e2e7229 */ /* 0x000fe4000000002e */
[----:B------:R-:W-:-:S06]  /*4480*/  DMUL R44, R44, R44 ;  /* 0x0000002c2c2c7228 */ /* 0x000fcc0000000000 */
[----:B------:R-:W-:Y:S01]  /*4490*/  FSETP.GEU.AND P1, PT, |R41|, 6.5827683646048100446e-37, PT ;  /* 0x036000002900780b */ /* 0x000fe20003f2e200 */
[----:B0-----:R-:W1:Y:S02]  /*44a0*/  MUFU.RCP64H R27, UR17 ;  /* 0x00000011001b7d08 */ /* 0x001e640008001800 */
[----:B-1----:R-:W-:-:S08]  /*44b0*/  DFMA R30, R26, -R48, 1 ;  /* 0x3ff000001a1e742b */ /* 0x002fd00000000830 */
[----:B------:R-:W-:-:S08]  /*44c0*/  DFMA R30, R30, R30, R30 ;  /* 0x0000001e1e1e722b */ /* 0x000fd0000000001e */
[----:B------:R-:W-:-:S08]  /*44d0*/  DFMA R30, R26, R30, R26 ;  /* 0x0000001e1a1e722b */ /* 0x000fd0000000001a */
[----:B------:R-:W-:-:S08]  /*44e0*/  DFMA R26, R30, -R48, 1 ;  /* 0x3ff000001e1a742b */ /* 0x000fd00000000830 */
[----:B------:R-:W-:Y:S02]  /*44f0*/  DFMA R50, R30, R26, R30 ;  /* 0x0000001a1e32722b */ /* 0x000fe4000000001e */
[----:B------:R-:W-:-:S06]  /*4500*/  DADD R26, -R28, R72 ;  /* 0x000000001c1a7229 */ /* 0x000fcc0000000148 */
[----:B------:R-:W-:Y:S02]  /*4510*/  DMUL R30, R50, R40 ;  /* 0x00000028321e7228 */ /* 0x000fe40000000000 */
[----:B------:R-:W-:-:S06]  /*4520*/  DFMA R26, R90, R26, R46 ;  /* 0x0000001a5a1a722b */ /* 0x000fcc000000002e */
[----:B------:R-:W-:Y:S02]  /*4530*/  DFMA R48, R30, -R48, R40 ;  /* 0x800000301e30722b */ /* 0x000fe40000000028 */
[----:B------:R-:W-:-:S06]  /*4540*/  DMUL R64, R26, UR12 ;  /* 0x0000000c1a407c28 */ /* 0x000fcc0008000000 */
[----:B------:R-:W-:-:S10]  /*4550*/  DFMA R28, R50, R48, R30 ;  /* 0x00000030321c722b */ /* 0x000fd4000000001e */
[----:B------:R-:W-:-:S05]  /*4560*/  FFMA R25, RZ, UR17, R29 ;  /* 0x00000011ff197c23 */ /* 0x000fca000800001d */
[----:B------:R-:W-:-:S13]  /*4570*/  FSETP.GT.AND P0, PT, |R25|, 1.469367938527859385e-39, PT ;  /* 0x001000001900780b */ /* 0x000fda0003f04200 */
[----:B------:R-:W-:Y:S05]  /*4580*/  @P0 BRA P1, `(.L_x_71) ;  /* 0x0000000000200947 */ /* 0x000fea0000800000 */
[----:B------:R-:W0:Y:S01]  /*4590*/  LDCU.64 UR18, c[0x0][0x388] ;  /* 0x00007100ff1277ac */ /* 0x000e220008000a00 */
[----:B------:R-:W-:Y:S01]  /*45a0*/  IMAD.MOV.U32 R210, RZ, RZ, R40 ;  /* 0x000000ffffd27224 */ /* 0x000fe200078e0028 */
[----:B------:R-:W-:Y:S02]  /*45b0*/  MOV R211, R41 ;  /* 0x0000002900d37202 */ /* 0x000fe40000000f00 */
[----:B------:R-:W-:Y:S01]  /*45c0*/  MOV R26, 0x4600 ;  /* 0x00004600001a7802 */ /* 0x000fe20000000f00 */
[----:B0-----:R-:W-:Y:S02]  /*45d0*/  IMAD.U32 R208, RZ, RZ, UR18 ;  /* 0x00000012ffd07e24 */ /* 0x001fe4000f8e00ff */
[----:B------:R-:W-:-:S07]  /*45e0*/  IMAD.U32 R209, RZ, RZ, UR19 ;  /* 0x00000013ffd17e24 */ /* 0x000fce000f8e00ff */
[----:B------:R-:W-:Y:S05]  /*45f0*/  CALL.REL.NOINC `($__internal_1_$__cuda_sm20_div_rn_f64_full) ;  /* 0x000000c0008c7944 */ /* 0x000fea0003c00000 */
[----:B------:R-:W-:-:S07]  /*4600*/  IMAD.MOV.U32 R29, RZ, RZ, R25 ;  /* 0x000000ffff1d7224 */ /* 0x000fce00078e0019 */
.L_x_71:
[----:B------:R-:W-:Y:S05]  /*4610*/  BSYNC.RECONVERGENT B3 ;  /* 0x0000000000037941 */ /* 0x000fea0003800200 */
.L_x_70:
[----:B------:R-:W0:Y:S01]  /*4620*/  MUFU.RCP64H R27, 6 ;  /* 0x40180000001b7908 */ /* 0x000e220000001800 */
[----:B------:R-:W-:Y:S01]  /*4630*/  IMAD.MOV.U32 R46, RZ, RZ, 0x0 ;  /* 0x00000000ff2e7424 */ /* 0x000fe200078e00ff */
[----:B------:R-:W-:Y:S01]  /*4640*/  MOV R26, 0x1 ;  /* 0x00000001001a7802 */ /* 0x000fe20000000f00 */
[----:B------:R-:W-:Y:S01]  /*4650*/  IMAD.MOV.U32 R47, RZ, RZ, 0x40180000 ;  /* 0x40180000ff2f7424 */ /* 0x000fe200078e00ff */
[----:B------:R-:W-:Y:S01]  /*4660*/  DADD R28, R120, R28 ;  /* 0x00000000781c7229 */ /* 0x000fe2000000001c */
[----:B------:R-:W-:Y:S07]  /*4670*/  BSSY.RECONVERGENT B3, `(.L_x_72) ;  /* 0x0000013000037945 */ /* 0x000fee0003800200 */
[----:B------:R-:W-:-:S02]  /*4680*/  DMUL R210, R44, R28 ;  /* 0x0000001c2cd27228 */ /* 0x000fc40000000000 */
[----:B0-----:R-:W-:-:S08]  /*4690*/  DFMA R30, R26, -R46, 1 ;  /* 0x3ff000001a1e742b */ /* 0x001fd0000000082e */
[----:B------:R-:W-:Y:S01]  /*46a0*/  FSETP.GEU.AND P1, PT, |R211|, 6.5827683646048100446e-37, PT ;  /* 0x03600000d300780b */ /* 0x000fe20003f2e200 */
[----:B------:R-:W-:-:S08]  /*46b0*/  DFMA R30, R30, R30, R30 ;  /* 0x0000001e1e1e722b */ /* 0x000fd0000000001e */
[----:B------:R-:W-:-:S08]  /*46c0*/  DFMA R30, R26, R30, R26 ;  /* 0x0000001e1a1e722b */ /* 0x000fd0000000001a */
[----:B------:R-:W-:-:S08]  /*46d0*/  DFMA R26, R30, -R46, 1 ;  /* 0x3ff000001e1a742b */ /* 0x000fd0000000082e */
[----:B------:R-:W-:-:S08]  /*46e0*/  DFMA R26, R30, R26, R30 ;  /* 0x0000001a1e1a722b */ /* 0x000fd0000000001e */
[----:B------:R-:W-:-:S08]  /*46f0*/  DMUL R28, R210, R26 ;  /* 0x0000001ad21c7228 */ /* 0x000fd00000000000 */
[----:B------:R-:W-:-:S08]  /*4700*/  DFMA R30, R28, -6, R210 ;  /* 0xc01800001c1e782b */ /* 0x000fd000000000d2 */
[----:B------:R-:W-:-:S10]  /*4710*/  DFMA R28, R26, R30, R28 ;  /* 0x0000001e1a1c722b */ /* 0x000fd4000000001c */
[----:B------:R-:W-:-:S05]  /*4720*/  FFMA R25, RZ, 2.375, R29 ;  /* 0x40180000ff197823 */ /* 0x000fca000000001d */
[----:B------:R-:W-:-:S13]  /*4730*/  FSETP.GT.AND P0, PT, |R25|, 1.469367938527859385e-39, PT ;  /* 0x001000001900780b */ /* 0x000fda0003f04200 */
[----:B------:R-:W-:Y:S05]  /*4740*/  @P0 BRA P1, `(.L_x_73) ;  /* 0x0000000000140947 */ /* 0x000fea0000800000 */
[----:B------:R-:W-:Y:S01]  /*4750*/  IMAD.MOV.U32 R208, RZ, RZ, RZ ;  /* 0x000000ffffd07224 */ /* 0x000fe200078e00ff */
[----:B------:R-:W-:Y:S01]  /*4760*/  MOV R26, 0x4790 ;  /* 0x00004790001a7802 */ /* 0x000fe20000000f00 */
[----:B------:R-:W-:-:S07]  /*4770*/  IMAD.MOV.U32 R209, RZ, RZ, 0x40180000 ;  /* 0x40180000ffd17424 */ /* 0x000fce00078e00ff */
[----:B------:R-:W-:Y:S05]  /*4780*/  CALL.REL.NOINC `($__internal_1_$__cuda_sm20_div_rn_f64_full) ;  /* 0x000000c000287944 */ /* 0x000fea0003c00000 */
[----:B------:R-:W-:-:S07]  /*4790*/  IMAD.MOV.U32 R29, RZ, RZ, R25 ;  /* 0x000000ffff1d7224 */ /* 0x000fce00078e0019 */
.L_x_73:
[----:B------:R-:W-:Y:S05]  /*47a0*/  BSYNC.RECONVERGENT B3 ;  /* 0x0000000000037941 */ /* 0x000fea0003800200 */
.L_x_72:
[----:B------:R-:W0:Y:S01]  /*47b0*/  LDCU UR17, c[0x0][0x394] ;  /* 0x00007280ff1177ac */ /* 0x000e220008000800 */
[----:B------:R-:W1:Y:S01]  /*47c0*/  LDC.64 R30, c[0x0][0x390] ;  /* 0x0000e400ff1e7b82 */ /* 0x000e620000000a00 */
[----:B------:R-:W-:Y:S01]  /*47d0*/  MOV R26, 0x1 ;  /* 0x00000001001a7802 */ /* 0x000fe20000000f00 */
[----:B------:R-:W-:Y:S01]  /*47e0*/  BSSY.RECONVERGENT B3, `(.L_x_74) ;  /* 0x0000019000037945 */ /* 0x000fe20003800200 */
[----:B------:R-:W-:Y:S01]  /*47f0*/  FSETP.GEU.AND P1, PT, |R41|, 6.5827683646048100446e-37, PT ;  /* 0x036000002900780b */ /* 0x000fe20003f2e200 */
[----:B------:R-:W-:Y:S02]  /*4800*/  DMUL R66, R66, R28 ;  /* 0x0000001c42427228 */ /* 0x000fe40000000000 */
[----:B------:R-:W-:Y:S01]  /*4810*/  DMUL R42, R42, R42 ;  /* 0x0000002a2a2a7228 */ /* 0x000fe20000000000 */
        /* <DEDUP_REMOVED lines=15> */
[----:B------:R-:W-:Y:S02]  /*4910*/  IMAD.MOV.U32 R211, RZ, RZ, R41 ;  /* 0x000000ffffd37224 */ /* 0x000fe400078e0029 */
[----:B0-----:R-:W-:Y:S01]  /*4920*/  IMAD.U32 R208, RZ, RZ, UR18 ;  /* 0x00000012ffd07e24 */ /* 0x001fe2000f8e00ff */
[----:B------:R-:W-:-:S07]  /*4930*/  MOV R209, UR19 ;  /* 0x0000001300d17c02 */ /* 0x000fce0008000f00 */
[----:B------:R-:W-:Y:S05]  /*4940*/  CALL.REL.NOINC `($__internal_1_$__cuda_sm20_div_rn_f64_full) ;  /* 0x000000bc00b87944 */ /* 0x000fea0003c00000 */
[----:B------:R-:W-:Y:S02]  /*4950*/  IMAD.MOV.U32 R26, RZ, RZ, R28 ;  /* 0x000000ffff1a7224 */ /* 0x000fe400078e001c */
[----:B------:R-:W-:-:S07]  /*4960*/  IMAD.MOV.U32 R27, RZ, RZ, R25 ;  /* 0x000000ffff1b7224 */ /* 0x000fce00078e0019 */
.L_x_75:
[----:B------:R-:W-:Y:S05]  /*4970*/  BSYNC.RECONVERGENT B3 ;  /* 0x0000000000037941 */ /* 0x000fea0003800200 */
.L_x_74:
        /* <DEDUP_REMOVED lines=23> */
[----:B------:R-:W-:-:S07]  /*4af0*/  MOV R29, R25 ;  /* 0x00000019001d7202 */ /* 0x000fce0000000f00 */
.L_x_77:
[----:B------:R-:W-:Y:S05]  /*4b00*/  BSYNC.RECONVERGENT B3 ;  /* 0x0000000000037941 */ /* 0x000fea0003800200 */
.L_x_76:
[----:B------:R-:W0:Y:S01]  /*4b10*/  MUFU.RCP64H R27, R97 ;  /* 0x00000061001b7308 */ /* 0x000e220000001800 */
[----:B------:R-:W-:Y:S01]  /*4b20*/  IMAD.MOV.U32 R26, RZ, RZ, 0x1 ;  /* 0x00000001ff1a7424 */ /* 0x000fe200078e00ff */
[----:B------:R-:W-:Y:S01]  /*4b30*/  DMUL R210, R158, R36 ;  /* 0x000000249ed27228 */ /* 0x000fe20000000000 */
[----:B------:R-:W-:Y:S01]  /*4b40*/  BSSY.RECONVERGENT B3, `(.L_x_78) ;  /* 0x0000015000037945 */ /* 0x000fe20003800200 */
[----:B------:R-:W-:-:S08]  /*4b50*/  DFMA R66, R38, -R28, R66 ;  /* 0x8000001c2642722b */ /* 0x000fd00000000042 */
[----:B------:R-:W-:Y:S01]  /*4b60*/  FSETP.GEU.AND P1, PT, |R211|, 6.5827683646048100446e-37, PT ;  /* 0x03600000d300780b */ /* 0x000fe20003f2e200 */
[----:B------:R-:W-:Y:S02]  /*4b70*/  DFMA R64, R64, -R66, R10 ;  /* 0x800000424040722b */ /* 0x000fe4000000000a */
        /* <DEDUP_REMOVED lines=17> */
.L_x_79:
[----:B------:R-:W-:Y:S05]  /*4c90*/  BSYNC.RECONVERGENT B3 ;  /* 0x0000000000037941 */ /* 0x000fea0003800200 */
.L_x_78:
[----:B------:R-:W0:Y:S01]  /*4ca0*/  MUFU.RCP64H R11, R95 ;  /* 0x0000005f000b7308 */ /* 0x000e220000001800 */
[----:B------:R-:W-:Y:S01]  /*4cb0*/  IMAD.MOV.U32 R10, RZ, RZ, 0x1 ;  /* 0x00000001ff0a7424 */ /* 0x000fe200078e00ff */
[----:B------:R-:W-:Y:S01]  /*4cc0*/  DMUL R62, R12, UR10 ;  /* 0x0000000a0c3e7c28 */ /* 0x000fe20008000000 */
        /* <DEDUP_REMOVED lines=19> */
.L_x_81:
[----:B------:R-:W-:Y:S05]  /*4e00*/  BSYNC.RECONVERGENT B3 ;  /* 0x0000000000037941 */ /* 0x000fea0003800200 */
.L_x_80:
        /* <DEDUP_REMOVED lines=23> */
[----:B------:R-:W-:Y:S01]  /*4f80*/  IMAD.MOV.U32 R10, RZ, RZ, R28 ;  /* 0x000000ffff0a7224 */ /* 0x000fe200078e001c */
[----:B------:R-:W-:-:S07]  /*4f90*/  MOV R11, R25 ;  /* 0x00000019000b7202 */ /* 0x000fce0000000f00 */
.L_x_83:
[----:B------:R-:W-:Y:S05]  /*4fa0*/  BSYNC.RECONVERGENT B3 ;  /* 0x0000000000037941 */ /* 0x000fea0003800200 */
.L_x_82:
[----:B------:R-:W0:Y:S01]  /*4fb0*/  MUFU.RCP64H R27, R95 ;  /* 0x0000005f001b7308 */ /* 0x000e220000001800 */
[----:B------:R-:W-:Y:S01]  /*4fc0*/  IMAD.MOV.U32 R26, RZ, RZ, 0x1 ;  /* 0x00000001ff1a7424 */ /* 0x000fe200078e00ff */
[----:B------:R-:W-:Y:S01]  /*4fd0*/  DADD R60, R12, R12 ;  /* 0x000000000c3c7229 */ /* 0x000fe2000000000c */
        /* <DEDUP_REMOVED lines=18> */
[----:B------:R-:W-:-:S07]  /*5100*/  MOV R29, R25 ;  /* 0x00000019001d7202 */ /* 0x000fce0000000f00 */
.L_x_85:
[----:B------:R-:W-:Y:S05]  /*5110*/  BSYNC.RECONVERGENT B3 ;  /* 0x0000000000037941 */ /* 0x000fea0003800200 */
.L_x_84:
[----:B------:R-:W0:Y:S01]  /*5120*/  MUFU.RCP64H R27, R85 ;  /* 0x00000055001b7308 */ /* 0x000e220000001800 */
[----:B------:R-:W-:Y:S01]  /*5130*/  IMAD.MOV.U32 R26, RZ, RZ, 0x1 ;  /* 0x00000001ff1a7424 */ /* 0x000fe200078e00ff */
[----:B------:R-:W-:Y:S01]  /*5140*/  DMUL R210, R158, R32 ;  /* 0x000000209ed27228 */ /* 0x000fe20000000000 */
[----:B------:R-:W1:Y:S01]  /*5150*/  LDCU.64 UR18, c[0x0][0x3a0] ;  /* 0x00007400ff1277ac */ /* 0x000e620008000a00 */
[----:B------:R-:W-:Y:S01]  /*5160*/  DFMA R28, R90, -R28, R10 ;  /* 0x8000001c5a1c722b */ /* 0x000fe2000000000a */
[----:B------:R-:W-:Y:S07]  /*5170*/  BSSY.RECONVERGENT B3, `(.L_x_86) ;  /* 0x0000016000037945 */ /* 0x000fee0003800200 */
[----:B------:R-:W-:Y:S01]  /*5180*/  FSETP.GEU.AND P1, PT, |R211|, 6.5827683646048100446e-37, PT ;  /* 0x03600000d300780b */ /* 0x000fe20003f2e200 */
[----:B0-----:R-:W-:-:S02]  /*5190*/  DFMA R30, -R84, R26, 1 ;  /* 0x3ff00000541e742b */ /* 0x001fc4000000011a */
[----:B-1----:R-:W-:-:S06]  /*51a0*/  DMUL R28, R28, UR18 ;  /* 0x000000121c1c7c28 */ /* 0x002fcc0008000000 */
[----:B------:R-:W-:Y:S02]  /*51b0*/  DFMA R30, R30, R30, R30 ;  /* 0x0000001e1e1e722b */ /* 0x000fe4000000001e */
[----:B------:R-:W-:-:S06]  /*51c0*/  DMUL R28, R28, R6 ;  /* 0x000000061c1c7228 */ /* 0x000fcc0000000000 */
[----:B------:R-:W-:Y:S02]  /*51d0*/  DFMA R30, R26, R30, R26 ;  /* 0x0000001e1a1e722b */ /* 0x000fe4000000001a */
[----:B------:R-:W-:-:S06]  /*51e0*/  DFMA R50, R50, R8, R28 ;  /* 0x000000083232722b */ /* 0x000fcc000000001c */
        /* <DEDUP_REMOVED lines=14> */
.L_x_87:
[----:B------:R-:W-:Y:S05]  /*52d0*/  BSYNC.RECONVERGENT B3 ;  /* 0x0000000000037941 */ /* 0x000fea0003800200 */
.L_x_86:
[----:B------:R-:W0:Y:S01]  /*52e0*/  MUFU.RCP64H R27, R85 ;  /* 0x00000055001b7308 */ /* 0x000e220000001800 */
[----:B------:R-:W-:Y:S01]  /*52f0*/  IMAD.MOV.U32 R26, RZ, RZ, 0x1 ;  /* 0x00000001ff1a7424 */ /* 0x000fe200078e00ff */
        /* <DEDUP_REMOVED lines=19> */
.L_x_89:
[----:B------:R-:W-:Y:S05]  /*5430*/  BSYNC.RECONVERGENT B3 ;  /* 0x0000000000037941 */ /* 0x000fea0003800200 */
.L_x_88:
[----:B------:R-:W0:Y:S01]  /*5440*/  MUFU.RCP64H R27, R79 ;  /* 0x0000004f001b7308 */ /* 0x000e220000001800 */
[----:B------:R-:W-:Y:S01]  /*5450*/  IMAD.MOV.U32 R26, RZ, RZ, 0x1 ;  /* 0x00000001ff1a7424 */ /* 0x000fe200078e00ff */
[----:B------:R-:W-:Y:S01]  /*5460*/  DMUL R58, R12, 6 ;  /* 0x401800000c3a7828 */ /* 0x000fe20000000000 */
[----:B------:R-:W-:Y:S01]  /*5470*/  BSSY.RECONVERGENT B3, `(.L_x_90) ;  /* 0x0000015000037945 */ /* 0x000fe20003800200 */
[----:B------:R-:W-:-:S06]  /*5480*/  DADD R10, -R28, R10 ;  /* 0x000000001c0a7229 */ /* 0x000fcc000000010a */
        /* <DEDUP_REMOVED lines=19> */
.L_x_91:
[----:B------:R-:W-:Y:S05]  /*55c0*/  BSYNC.RECONVERGENT B3 ;  /* 0x0000000000037941 */ /* 0x000fea0003800200 */
.L_x_90:
[----:B------:R-:W0:Y:S01]  /*55d0*/  MUFU.RCP64H R29, R85 ;  /* 0x00000055001d7308 */ /* 0x000e220000001800 */
[----:B------:R-:W-:Y:S01]  /*55e0*/  IMAD.MOV.U32 R28, RZ, RZ, 0x1 ;  /* 0x00000001ff1c7424 */ /* 0x000fe200078e00ff */
[----:B------:R-:W-:Y:S01]  /*55f0*/  DMUL R210, R158, R86 ;  /* 0x000000569ed27228 */ /* 0x000fe20000000000 */
[----:B------:R-:W-:Y:S01]  /*5600*/  BSSY.RECONVERGENT B3, `(.L_x_92) ;  /* 0x0000016000037945 */ /* 0x000fe20003800200 */
[----:B------:R-:W-:-:S08]  /*5610*/  DMUL R26, R26, UR10 ;  /* 0x0000000a1a1a7c28 */ /* 0x000fd00008000000 */
[----:B------:R-:W-:Y:S01]  /*5620*/  FSETP.GEU.AND P1, PT, |R211|, 6.5827683646048100446e-37, PT ;  /* 0x03600000d300780b */ /* 0x000fe20003f2e200 */
[----:B------:R-:W-:Y:S02]  /*5630*/  DFMA R10, R90, R26, R10 ;  /* 0x0000001a5a0a722b */ /* 0x000fe4000000000a */
[----:B0-----:R-:W-:-:S06]  /*5640*/  DFMA R30, -R84, R28, 1 ;  /* 0x3ff00000541e742b */ /* 0x001fcc000000011c */
[----:B------:R-:W-:Y:S02]  /*5650*/  DFMA R50, R10, R4, R50 ;  /* 0x000000040a32722b */ /* 0x000fe40000000032 */
        /* <DEDUP_REMOVED lines=16> */
.L_x_93:
[----:B------:R-:W-:Y:S05]  /*5760*/  BSYNC.RECONVERGENT B3 ;  /* 0x0000000000037941 */ /* 0x000fea0003800200 */
.L_x_92:
[----:B------:R-:W0:Y:S01]  /*5770*/  MUFU.RCP64H R11, R85 ;  /* 0x00000055000b7308 */ /* 0x000e220000001800 */
[----:B------:R-:W-:Y:S01]  /*5780*/  MOV R10, 0x1 ;  /* 0x00000001000a7802 */ /* 0x000fe20000000f00 */
        /* <DEDUP_REMOVED lines=20> */
.L_x_95:
[----:B------:R-:W-:Y:S05]  /*58d0*/  BSYNC.RECONVERGENT B3 ;  /* 0x0000000000037941 */ /* 0x000fea0003800200 */
.L_x_94:
[----:B------:R-:W0:Y:S01]  /*58e0*/  MUFU.RCP64H R11, R79 ;  /* 0x0000004f000b7308 */ /* 0x000e220000001800 */
[----:B------:R-:W-:Y:S01]  /*58f0*/  MOV R10, 0x1 ;  /* 0x00000001000a7802 */ /* 0x000fe20000000f00 */
        /* <DEDUP_REMOVED lines=22> */
.L_x_97:
[----:B------:R-:W-:Y:S05]  /*5a60*/  BSYNC.RECONVERGENT B3 ;  /* 0x0000000000037941 */ /* 0x000fea0003800200 */
.L_x_96:
[----:B------:R-:W0:Y:S01]  /*5a70*/  MUFU.RCP64H R27, R79 ;  /* 0x0000004f001b7308 */ /* 0x000e220000001800 */
[----:B------:R-:W-:Y:S01]  /*5a80*/  IMAD.MOV.U32 R26, RZ, RZ, 0x1 ;  /* 0x00000001ff1a7424 */ /* 0x000fe200078e00ff */
[----:B------:R-:W-:Y:S01]  /*5a90*/  DMUL R216, R158, R34 ;  /* 0x000000229ed87228 */ /* 0x000fe20000000000 */
[----:B------:R-:W1:Y:S01]  /*5aa0*/  LDCU.64 UR18, c[0x0][0x3a0] ;  /* 0x00007400ff1277ac */ /* 0x000e620008000a00 */
[----:B------:R-:W-:Y:S08]  /*5ab0*/  BSSY.RECONVERGENT B3, `(.L_x_98) ;  /* 0x0000019000037945 */ /* 0x000ff00003800200 */
[----:B------:R-:W-:Y:S01]  /*5ac0*/  FSETP.GEU.AND P1, PT, |R217|, 6.5827683646048100446e-37, PT ;  /* 0x03600000d900780b */ /* 0x000fe20003f2e200 */
[----:B0-----:R-:W-:-:S08]  /*5ad0*/  DFMA R28, -R78, R26, 1 ;  /* 0x3ff000004e1c742b */ /* 0x001fd0000000011a */
[----:B------:R-:W-:-:S08]  /*5ae0*/  DFMA R28, R28, R28, R28 ;  /* 0x0000001c1c1c722b */ /* 0x000fd0000000001c */
[----:B------:R-:W-:-:S08]  /*5af0*/  DFMA R28, R26, R28, R26 ;  /* 0x0000001c1a1c722b */ /* 0x000fd0000000001a */
[----:B------:R-:W-:-:S08]  /*5b00*/  DFMA R26, -R78, R28, 1 ;  /* 0x3ff000004e1a742b */ /* 0x000fd0000000011c */
[----:B------:R-:W-:Y:S02]  /*5b10*/  DFMA R42, R28, R26, R28 ;  /* 0x0000001a1c2a722b */ /* 0x000fe4000000001c */
[----:B------:R-:W-:-:S06]  /*5b20*/  DMUL R26, R10, 3 ;  /* 0x400800000a1a7828 */ /* 0x000fcc0000000000 */
[----:B------:R-:W-:Y:S02]  /*5b30*/  DMUL R28, R42, R216 ;  /* 0x000000d82a1c7228 */ /* 0x000fe40000000000 */
[----:B------:R-:W-:-:S06]  /*5b40*/  DFMA R26, R90, -R26, R40 ;  /* 0x8000001a5a1a722b */ /* 0x000fcc0000000028 */
[----:B------:R-:W-:Y:S02]  /*5b50*/  DFMA R30, -R78, R28, R216 ;  /* 0x0000001c4e1e722b */ /* 0x000fe400000001d8 */
[----:B-1----:R-:W-:-:S06]  /*5b60*/  DMUL R26, R26, UR18 ;  /* 0x000000121a1a7c28 */ /* 0x002fcc0008000000 */
[----:B------:R-:W-:Y:S02]  /*5b70*/  DFMA R10, R42, R30, R28 ;  /* 0x0000001e2a0a722b */ /* 0x000fe4000000001c */
[----:B------:R-:W-:-:S08]  /*5b80*/  DFMA R50, R26, R2, R50 ;  /* 0x000000021a32722b */ /* 0x000fd00000000032 */
        /* <DEDUP_REMOVED lines=11> */
.L_x_99:
[----:B------:R-:W-:Y:S05]  /*5c40*/  BSYNC.RECONVERGENT B3 ;  /* 0x0000000000037941 */ /* 0x000fea0003800200 */
.L_x_98:
[----:B------:R-:W0:Y:S01]  /*5c50*/  MUFU.RCP64H R27, R79 ;  /* 0x0000004f001b7308 */ /* 0x000e220000001800 */
[----:B------:R-:W-:Y:S01]  /*5c60*/  MOV R26, 0x1 ;  /* 0x00000001001a7802 */ /* 0x000fe20000000f00 */
[----:B------:R-:W-:Y:S01]  /*5c70*/  BSSY.RECONVERGENT B3, `(.L_x_100) ;  /* 0x0000014000037945 */ /* 0x000fe20003800200 */
[----:B------:R-:W-:-:S04]  /*5c80*/  FSETP.GEU.AND P1, PT, |R39|, 6.5827683646048100446e-37, PT ;  /* 0x036000002700780b */ /* 0x000fc80003f2e200 */
        /* <DEDUP_REMOVED lines=17> */
[----:B------:R-:W-:-:S07]  /*5da0*/  IMAD.MOV.U32 R29, RZ, RZ, R25 ;  /* 0x000000ffff1d7224 */ /* 0x000fce00078e0019 */
.L_x_101:
[----:B------:R-:W-:Y:S05]  /*5db0*/  BSYNC.RECONVERGENT B3 ;  /* 0x0000000000037941 */ /* 0x000fea0003800200 */
.L_x_100:
        /* <DEDUP_REMOVED lines=24> */
.L_x_103:
[----:B------:R-:W-:Y:S05]  /*5f40*/  BSYNC.RECONVERGENT B3 ;  /* 0x0000000000037941 */ /* 0x000fea0003800200 */
.L_x_102:
[----:B------:R-:W0:Y:S01]  /*5f50*/  MUFU.RCP64H R29, R97 ;  /* 0x00000061001d7308 */ /* 0x000e220000001800 */
[----:B------:R-:W-:Y:S01]  /*5f60*/  IMAD.MOV.U32 R28, RZ, RZ, 0x1 ;  /* 0x00000001ff1c7424 */ /* 0x000fe200078e00ff */
[----:B------:R-:W-:Y:S01]  /*5f70*/  DMUL R210, R156, R36 ;  /* 0x000000249cd27228 */ /* 0x000fe20000000000 */
[----:B------:R-:W-:Y:S01]  /*5f80*/  BSSY.RECONVERGENT B3, `(.L_x_104) ;  /* 0x0000016000037945 */ /* 0x000fe20003800200 */
[----:B------:R-:W-:-:S08]  /*5f90*/  DFMA R26, R90, -R26, R10 ;  /* 0x8000001a5a1a722b */ /* 0x000fd0000000000a */
[----:B------:R-:W-:Y:S01]  /*5fa0*/  FSETP.GEU.AND P1, PT, |R211|, 6.5827683646048100446e-37, PT ;  /* 0x03600000d300780b */ /* 0x000fe20003f2e200 */
[----:B------:R-:W-:Y:S02]  /*5fb0*/  DMUL R26, R26, UR12 ;  /* 0x0000000c1a1a7c28 */ /* 0x000fe40008000000 */
[----:B0-----:R-:W-:-:S06]  /*5fc0*/  DFMA R30, -R96, R28, 1 ;  /* 0x3ff00000601e742b */ /* 0x001fcc000000011c */
[----:B------:R-:W-:Y:S02]  /*5fd0*/  DFMA R50, -R66, R26, R50 ;  /* 0x0000001a4232722b */ /* 0x000fe40000000132 */
        /* <DEDUP_REMOVED lines=16> */
.L_x_105:
[----:B------:R-:W-:Y:S05]  /*60e0*/  BSYNC.RECONVERGENT B3 ;  /* 0x0000000000037941 */ /* 0x000fea0003800200 */
.L_x_104:
[----:B------:R-:W0:Y:S01]  /*60f0*/  MUFU.RCP64H R27, R95 ;  /* 0x0000005f001b7308 */ /* 0x000e220000001800 */
[----:B------:R-:W-:Y:S01]  /*6100*/  MOV R26, 0x1 ;  /* 0x00000001001a7802 */ /* 0x000fe20000000f00 */
        /* <DEDUP_REMOVED lines=20> */
.L_x_107:
[----:B------:R-:W-:Y:S05]  /*6250*/  BSYNC.RECONVERGENT B3 ;  /* 0x0000000000037941 */ /* 0x000fea0003800200 */
.L_x_106:
[----:B------:R-:W0:Y:S01]  /*6260*/  MUFU.RCP64H R27, R97 ;  /* 0x00000061001b7308 */ /* 0x000e220000001800 */
[----:B------:R-:W-:Y:S01]  /*6270*/  MOV R26, 0x1 ;  /* 0x00000001001a7802 */ /* 0x000fe20000000f00 */
        /* <DEDUP_REMOVED lines=23> */
.L_x_109:
[----:B------:R-:W-:Y:S05]  /*63f0*/  BSYNC.RECONVERGENT B3 ;  /* 0x0000000000037941 */ /* 0x000fea0003800200 */
.L_x_108:
        /* <DEDUP_REMOVED lines=22> */
.L_x_111:
[----:B------:R-:W-:Y:S05]  /*6560*/  BSYNC.RECONVERGENT B3 ;  /* 0x0000000000037941 */ /* 0x000fea0003800200 */
.L_x_110:
        /* <DEDUP_REMOVED lines=27> */
.L_x_113:
[----:B------:R-:W-:Y:S05]  /*6720*/  BSYNC.RECONVERGENT B3 ;  /* 0x0000000000037941 */ /* 0x000fea0003800200 */
.L_x_112:
        /* <DEDUP_REMOVED lines=21> */
.L_x_115:
[----:B------:R-:W-:Y:S05]  /*6880*/  BSYNC.RECONVERGENT B3 ;  /* 0x0000000000037941 */ /* 0x000fea0003800200 */
.L_x_114:
[----:B------:R-:W0:Y:S01]  /*6890*/  MUFU.RCP64H R27, R79 ;  /* 0x0000004f001b7308 */ /* 0x000e220000001800 */
[----:B------:R-:W-:Y:S01]  /*68a0*/  MOV R26, 0x1 ;  /* 0x00000001001a7802 */ /* 0x000fe20000000f00 */
        /* <DEDUP_REMOVED lines=22> */
.L_x_117:
[----:B------:R-:W-:Y:S05]  /*6a10*/  BSYNC.RECONVERGENT B3 ;  /* 0x0000000000037941 */ /* 0x000fea0003800200 */
.L_x_116:
        /* <DEDUP_REMOVED lines=25> */
.L_x_119:
[----:B------:R-:W-:Y:S05]  /*6bb0*/  BSYNC.RECONVERGENT B3 ;  /* 0x0000000000037941 */ /* 0x000fea0003800200 */
.L_x_118:
        /* <DEDUP_REMOVED lines=22> */
.L_x_121:
[----:B------:R-:W-:Y:S05]  /*6d20*/  BSYNC.RECONVERGENT B3 ;  /* 0x0000000000037941 */ /* 0x000fea0003800200 */
.L_x_120:
        /* <DEDUP_REMOVED lines=24> */
.L_x_123:
[----:B------:R-:W-:Y:S05]  /*6eb0*/  BSYNC.RECONVERGENT B3 ;  /* 0x0000000000037941 */ /* 0x000fea0003800200 */
.L_x_122:
[----:B------:R-:W0:Y:S01]  /*6ec0*/  MUFU.RCP64H R29, R79 ;  /* 0x0000004f001d7308 */ /* 0x000e220000001800 */
[----:B------:R-:W-:Y:S01]  /*6ed0*/  IMAD.MOV.U32 R28, RZ, RZ, 0x1 ;  /* 0x00000001ff1c7424 */ /* 0x000fe200078e00ff */
[----:B------:R-:W-:Y:S01]  /*6ee0*/  DMUL R38, R156, R34 ;  /* 0x000000229c267228 */ /* 0x000fe20000000000 */
[----:B------:R-:W1:Y:S01]  /*6ef0*/  LDCU.64 UR18, c[0x0][0x3a0] ;  /* 0x00007400ff1277ac */ /* 0x000e620008000a00 */
[----:B------:R-:W-:Y:S01]  /*6f00*/  DMUL R26, R26, 3 ;  /* 0x400800001a1a7828 */ /* 0x000fe20000000000 */
[----:B------:R-:W-:Y:S07]  /*6f10*/  BSSY.RECONVERGENT B3, `(.L_x_124) ;  /* 0x0000018000037945 */ /* 0x000fee0003800200 */
[----:B------:R-:W-:Y:S01]  /*6f20*/  DFMA R26, R90, -R26, R32 ;  /* 0x8000001a5a1a722b */ /* 0x000fe20000000020 */
[----:B------:R-:W-:Y:S01]  /*6f30*/  FSETP.GEU.AND P1, PT, |R39|, 6.5827683646048100446e-37, PT ;  /* 0x036000002700780b */ /* 0x000fe20003f2e200 */
[----:B0-----:R-:W-:-:S06]  /*6f40*/  DFMA R30, -R78, R28, 1 ;  /* 0x3ff000004e1e742b */ /* 0x001fcc000000011c */
[----:B-1----:R-:W-:Y:S02]  /*6f50*/  DMUL R26, R26, UR18 ;  /* 0x000000121a1a7c28 */ /* 0x002fe40008000000 */
[----:B------:R-:W-:-:S06]  /*6f60*/  DFMA R30, R30, R30, R30 ;  /* 0x0000001e1e1e722b */ /* 0x000fcc000000001e */
[----:B------:R-:W-:Y:S02]  /*6f70*/  DFMA R32, R26, R2, R218 ;  /* 0x000000021a20722b */ /* 0x000fe400000000da */
        /* <DEDUP_REMOVED lines=11> */
[----:B------:R-:W-:Y:S01]  /*7030*/  MOV R26, 0x7070 ;  /* 0x00007070001a7802 */ /* 0x000fe20000000f00 */
[----:B------:R-:W-:Y:S02]  /*7040*/  IMAD.MOV.U32 R208, RZ, RZ, R78 ;  /* 0x000000ffffd07224 */ /* 0x000fe400078e004e */
[----:B------:R-:W-:-:S07]  /*7050*/  IMAD.MOV.U32 R209, RZ, RZ, R79 ;  /* 0x000000ffffd17224 */ /* 0x000fce00078e004f */
[----:B------:R-:W-:Y:S05]  /*7060*/  CALL.REL.NOINC `($__internal_1_$__cuda_sm20_div_rn_f64_full) ;  /* 0x0000009400f07944 */ /* 0x000fea0003c00000 */
[----:B------:R-:W-:Y:S01]  /*7070*/  MOV R204, R28 ;  /* 0x0000001c00cc7202 */ /* 0x000fe20000000f00 */
[----:B------:R-:W-:-:S07]  /*7080*/  IMAD.MOV.U32 R205, RZ, RZ, R25 ;  /* 0x000000ffffcd7224 */ /* 0x000fce00078e0019 */
.L_x_125:
[----:B------:R-:W-:Y:S05]  /*7090*/  BSYNC.RECONVERGENT B3 ;  /* 0x0000000000037941 */ /* 0x000fea0003800200 */
.L_x_124:
        /* <DEDUP_REMOVED lines=22> */
.L_x_127:
[----:B------:R-:W-:Y:S05]  /*7200*/  BSYNC.RECONVERGENT B3 ;  /* 0x0000000000037941 */ /* 0x000fea0003800200 */
.L_x_126:
        /* <DEDUP_REMOVED lines=13> */
[----:B------:R-:W-:Y:S02]  /*72e0*/  DFMA R26, R34, R30, R26 ;  /* 0x0000001e221a722b */ /* 0x000fe4000000001a */
[----:B------:R-:W-:-:S08]  /*72f0*/  DADD R34, R28, R204 ;  /* 0x000000001c227229 */ /* 0x000fd000000000cc */
        /* <DEDUP_REMOVED lines=9> */
.L_x_129:
[----:B------:R-:W-:Y:S05]  /*7390*/  BSYNC.RECONVERGENT B3 ;  /* 0x0000000000037941 */ /* 0x000fea0003800200 */
.L_x_128:
[----:B------:R-:W0:Y:S01]  /*73a0*/  MUFU.RCP64H R29, R97 ;  /* 0x00000061001d7308 */ /* 0x000e220000001800 */
[----:B------:R-:W-:Y:S01]  /*73b0*/  IMAD.MOV.U32 R28, RZ, RZ, 0x1 ;  /* 0x00000001ff1c7424 */ /* 0x000fe200078e00ff */
[----:B------:R-:W1:Y:S01]  /*73c0*/  LDCU.64 UR18, c[0x0][0x398] ;  /* 0x00007300ff1277ac */ /* 0x000e620008000a00 */
[----:B------:R-:W-:Y:S01]  /*73d0*/  DFMA R26, R90, -R26, R34 ;  /* 0x8000001a5a1a722b */ /* 0x000fe20000000022 */
[----:B------:R-:W-:Y:S07]  /*73e0*/  BSSY.RECONVERGENT B3, `(.L_x_130) ;  /* 0x0000017000037945 */ /* 0x000fee0003800200 */
[----:B------:R-:W-:-:S02]  /*73f0*/  DMUL R26, R26, UR12 ;  /* 0x0000000c1a1a7c28 */ /* 0x000fc40008000000 */
[----:B0-----:R-:W-:-:S06]  /*7400*/  DFMA R30, -R96, R28, 1 ;  /* 0x3ff00000601e742b */ /* 0x001fcc000000011c */
[----:B------:R-:W-:Y:S02]  /*7410*/  DFMA R32, -R66, R26, R32 ;  /* 0x0000001a4220722b */ /* 0x000fe40000000120 */
[----:B-1----:R-:W-:Y:S02]  /*7420*/  DMUL R218, R12, UR18 ;  /* 0x000000120cda7c28 */ /* 0x002fe40008000000 */
[----:B------:R-:W-:-:S06]  /*7430*/  DFMA R30, R30, R30, R30 ;  /* 0x0000001e1e1e722b */ /* 0x000fcc000000001e */
[----:B------:R-:W-:Y:S02]  /*7440*/  DMUL R210, R160, R218 ;  /* 0x000000daa0d27228 */ /* 0x000fe40000000000 */
[----:B------:R-:W-:-:S08]  /*7450*/  DFMA R30, R28, R30, R28 ;  /* 0x0000001e1c1e722b */ /* 0x000fd0000000001c */
[----:B------:R-:W-:Y:S01]  /*7460*/  FSETP.GEU.AND P1, PT, |R211|, 6.5827683646048100446e-37, PT ;  /* 0x03600000d300780b */ /* 0x000fe20003f2e200 */
        /* <DEDUP_REMOVED lines=14> */
.L_x_131:
[----:B------:R-:W-:Y:S05]  /*7550*/  BSYNC.RECONVERGENT B3 ;  /* 0x0000000000037941 */ /* 0x000fea0003800200 */
.L_x_130:
        /* <DEDUP_REMOVED lines=21> */
.L_x_133:
[----:B------:R-:W-:Y:S05]  /*76b0*/  BSYNC.RECONVERGENT B3 ;  /* 0x0000000000037941 */ /* 0x000fea0003800200 */
.L_x_132:
[----:B------:R-:W0:Y:S01]  /*76c0*/  MUFU.RCP64H R27, R97 ;  /* 0x00000061001b7308 */ /* 0x000e220000001800 */
[----:B------:R-:W-:Y:S01]  /*76d0*/  IMAD.MOV.U32 R26, RZ, RZ, 0x1 ;  /* 0x00000001ff1a7424 */ /* 0x000fe200078e00ff */
[----:B------:R-:W-:Y:S01]  /*76e0*/  FSETP.GEU.AND P1, PT, |R217|, 6.5827683646048100446e-37, PT ;  /* 0x03600000d900780b */ /* 0x000fe20003f2e200 */
[----:B------:R-:W-:Y:S01]  /*76f0*/  BSSY.RECONVERGENT B3, `(.L_x_134) ;  /* 0x0000015000037945 */ /* 0x000fe20003800200 */
        /* <DEDUP_REMOVED lines=20> */
.L_x_135:
[----:B------:R-:W-:Y:S05]  /*7840*/  BSYNC.RECONVERGENT B3 ;  /* 0x0000000000037941 */ /* 0x000fea0003800200 */
.L_x_134:
        /* <DEDUP_REMOVED lines=21> */
.L_x_137:
[----:B------:R-:W-:Y:S05]  /*79a0*/  BSYNC.RECONVERGENT B3 ;  /* 0x0000000000037941 */ /* 0x000fea0003800200 */
.L_x_136:
[----:B------:R-:W0:Y:S01]  /*79b0*/  MUFU.RCP64H R27, R85 ;  /* 0x00000055001b7308 */ /* 0x000e220000001800 */
[----:B------:R-:W-:Y:S01]  /*79c0*/  IMAD.MOV.U32 R26, RZ, RZ, 0x1 ;  /* 0x00000001ff1a7424 */ /* 0x000fe200078e00ff */
[----:B------:R-:W-:Y:S01]  /*79d0*/  DMUL R216, R12, R196 ;  /* 0x000000c40cd87228 */ /* 0x000fe20000000000 */
[----:B------:R-:W1:Y:S01]  /*79e0*/  LDCU.64 UR18, c[0x0][0x3a0] ;  /* 0x00007400ff1277ac */ /* 0x000e620008000a00 */
[----:B------:R-:W-:Y:S01]  /*79f0*/  DFMA R28, R90, -R28, R204 ;  /* 0x8000001c5a1c722b */ /* 0x000fe200000000cc */
[----:B------:R-:W-:Y:S05]  /*7a00*/  BSSY.RECONVERGENT B3, `(.L_x_138) ;  /* 0x0000017000037945 */ /* 0x000fea0003800200 */
[----:B------:R-:W-:-:S02]  /*7a10*/  DMUL R210, R160, R216 ;  /* 0x000000d8a0d27228 */ /* 0x000fc40000000000 */
[----:B0-----:R-:W-:-:S08]  /*7a20*/  DFMA R30, -R84, R26, 1 ;  /* 0x3ff00000541e742b */ /* 0x001fd0000000011a */
[----:B------:R-:W-:Y:S01]  /*7a30*/  FSETP.GEU.AND P1, PT, |R211|, 6.5827683646048100446e-37, PT ;  /* 0x03600000d300780b */ /* 0x000fe20003f2e200 */
[----:B-1----:R-:W-:Y:S02]  /*7a40*/  DMUL R28, R28, UR18 ;  /* 0x000000121c1c7c28 */ /* 0x002fe40008000000 */
[----:B------:R-:W-:-:S06]  /*7a50*/  DFMA R30, R30, R30, R30 ;  /* 0x0000001e1e1e722b */ /* 0x000fcc000000001e */
[----:B------:R-:W-:Y:S02]  /*7a60*/  DMUL R28, R28, R6 ;  /* 0x000000061c1c7228 */ /* 0x000fe40000000000 */
[----:B------:R-:W-:-:S06]  /*7a70*/  DFMA R30, R26, R30, R26 ;  /* 0x0000001e1a1e722b */ /* 0x000fcc000000001a */
[----:B------:R-:W-:Y:S02]  /*7a80*/  DFMA R222, R222, R8, R28 ;  /* 0x00000008dede722b */ /* 0x000fe4000000001c */
        /* <DEDUP_REMOVED lines=14> */
.L_x_139:
[----:B------:R-:W-:Y:S05]  /*7b70*/  BSYNC.RECONVERGENT B3 ;  /* 0x0000000000037941 */ /* 0x000fea0003800200 */
.L_x_138:
        /* <DEDUP_REMOVED lines=21> */
.L_x_141:
[----:B------:R-:W-:Y:S05]  /*7cd0*/  BSYNC.RECONVERGENT B3 ;  /* 0x0000000000037941 */ /* 0x000fea0003800200 */
.L_x_140:
[----:B------:R-:W0:Y:S01]  /*7ce0*/  MUFU.RCP64H R27, R79 ;  /* 0x0000004f001b7308 */ /* 0x000e220000001800 */
[----:B------:R-:W-:Y:S01]  /*7cf0*/  IMAD.MOV.U32 R26, RZ, RZ, 0x1 ;  /* 0x00000001ff1a7424 */ /* 0x000fe200078e00ff */
[----:B------:R-:W-:Y:S01]  /*7d00*/  DMUL R210, R12, R80 ;  /* 0x000000500cd27228 */ /* 0x000fe20000000000 */
[----:B------:R-:W-:Y:S01]  /*7d10*/  BSSY.RECONVERGENT B3, `(.L_x_142) ;  /* 0x0000014000037945 */ /* 0x000fe20003800200 */
[----:B------:R-:W-:-:S08]  /*7d20*/  DADD R204, -R28, R204 ;  /* 0x000000001ccc7229 */ /* 0x000fd000000001cc */
        /* <DEDUP_REMOVED lines=18> */
.L_x_143:
[----:B------:R-:W-:Y:S05]  /*7e50*/  BSYNC.RECONVERGENT B3 ;  /* 0x0000000000037941 */ /* 0x000fea0003800200 */
.L_x_142:
        /* <DEDUP_REMOVED lines=25> */
.L_x_145:
[----:B------:R-:W-:Y:S05]  /*7ff0*/  BSYNC.RECONVERGENT B3 ;  /* 0x0000000000037941 */ /* 0x000fea0003800200 */
.L_x_144:
        /* <DEDUP_REMOVED lines=21> */
.L_x_147:
[----:B------:R-:W-:Y:S05]  /*8150*/  BSYNC.RECONVERGENT B3 ;  /* 0x0000000000037941 */ /* 0x000fea0003800200 */
.L_x_146:
[----:B------:R-:W0:Y:S01]  /*8160*/  MUFU.RCP64H R27, R79 ;  /* 0x0000004f001b7308 */ /* 0x000e220000001800 */
[----:B------:R-:W-:Y:S01]  /*8170*/  MOV R26, 0x1 ;  /* 0x00000001001a7802 */ /* 0x000fe20000000f00 */
[----:B------:R-:W-:Y:S01]  /*8180*/  DMUL R210, R12, R74 ;  /* 0x0000004a0cd27228 */ /* 0x000fe20000000000 */
[----:B------:R-:W-:Y:S01]  /*8190*/  BSSY.RECONVERGENT B3, `(.L_x_148) ;  /* 0x0000014000037945 */ /* 0x000fe20003800200 */
[----:B------:R-:W-:-:S08]  /*81a0*/  DADD R224, R28, R224 ;  /* 0x000000001ce07229 */ /* 0x000fd000000000e0 */
        /* <DEDUP_REMOVED lines=18> */
.L_x_149:
[----:B------:R-:W-:Y:S05]  /*82d0*/  BSYNC.RECONVERGENT B3 ;  /* 0x0000000000037941 */ /* 0x000fea0003800200 */
.L_x_148:
        /* <DEDUP_REMOVED lines=26> */
.L_x_151:
[----:B------:R-:W-:Y:S05]  /*8480*/  BSYNC.RECONVERGENT B3 ;  /* 0x0000000000037941 */ /* 0x000fea0003800200 */
.L_x_150:
        /* <DEDUP_REMOVED lines=25> */
.L_x_153:
[----:B------:R-:W-:Y:S05]  /*8620*/  BSYNC.RECONVERGENT B3 ;  /* 0x0000000000037941 */ /* 0x000fea0003800200 */
.L_x_152:
        /* <DEDUP_REMOVED lines=21> */
.L_x_155:
[----:B------:R-:W-:Y:S05]  /*8780*/  BSYNC.RECONVERGENT B3 ;  /* 0x0000000000037941 */ /* 0x000fea0003800200 */
.L_x_154:
        /* <DEDUP_REMOVED lines=24> */
.L_x_157:
[----:B------:R-:W-:Y:S05]  /*8910*/  BSYNC.RECONVERGENT B3 ;  /* 0x0000000000037941 */ /* 0x000fea0003800200 */
.L_x_156:
        /* <DEDUP_REMOVED lines=21> */
.L_x_159:
[----:B------:R-:W-:Y:S05]  /*8a70*/  BSYNC.RECONVERGENT B3 ;  /* 0x0000000000037941 */ /* 0x000fea0003800200 */
.L_x_158:
[----:B------:R-:W0:Y:S01]  /*8a80*/  MUFU.RCP64H R27, R85 ;  /* 0x00000055001b7308 */ /* 0x000e220000001800 */
[----:B------:R-:W-:Y:S01]  /*8a90*/  IMAD.MOV.U32 R26, RZ, RZ, 0x1 ;  /* 0x00000001ff1a7424 */ /* 0x000fe200078e00ff */
[----:B------:R-:W-:Y:S01]  /*8aa0*/  DMUL R210, R158, R216 ;  /* 0x000000d89ed27228 */ /* 0x000fe20000000000 */
[----:B------:R-:W1:Y:S01]  /*8ab0*/  LDCU.64 UR18, c[0x0][0x3a0] ;  /* 0x00007400ff1277ac */ /* 0x000e620008000a00 */
[----:B------:R-:W-:Y:S01]  /*8ac0*/  DADD R28, -R28, R88 ;  /* 0x000000001c1c7229 */ /* 0x000fe20000000158 */
[----:B------:R-:W-:Y:S07]  /*8ad0*/  BSSY.RECONVERGENT B3, `(.L_x_160) ;  /* 0x0000017000037945 */ /* 0x000fee0003800200 */
[----:B------:R-:W-:Y:S01]  /*8ae0*/  DFMA R28, R90, R28, R10 ;  /* 0x0000001c5a1c722b */ /* 0x000fe2000000000a */
[----:B------:R-:W-:Y:S01]  /*8af0*/  FSETP.GEU.AND P1, PT, |R211|, 6.5827683646048100446e-37, PT ;  /* 0x03600000d300780b */ /* 0x000fe20003f2e200 */
[----:B0-----:R-:W-:-:S06]  /*8b00*/  DFMA R30, -R84, R26, 1 ;  /* 0x3ff00000541e742b */ /* 0x001fcc000000011a */
        /* <DEDUP_REMOVED lines=19> */
.L_x_161:
[----:B------:R-:W-:Y:S05]  /*8c40*/  BSYNC.RECONVERGENT B3 ;  /* 0x0000000000037941 */ /* 0x000fea0003800200 */
.L_x_160:
        /* <DEDUP_REMOVED lines=21> */
.L_x_163:
[----:B------:R-:W-:Y:S05]  /*8da0*/  BSYNC.RECONVERGENT B3 ;  /* 0x0000000000037941 */ /* 0x000fea0003800200 */
.L_x_162:
        /* <DEDUP_REMOVED lines=23> */
.L_x_165:
[----:B------:R-:W-:Y:S05]  /*8f20*/  BSYNC.RECONVERGENT B3 ;  /* 0x0000000000037941 */ /* 0x000fea0003800200 */
.L_x_164:
[----:B------:R-:W0:Y:S01]  /*8f30*/  MUFU.RCP64H R11, R85 ;  /* 0x00000055000b7308 */ /* 0x000e220000001800 */
[----:B------:R-:W-:Y:S01]  /*8f40*/  IMAD.MOV.U32 R10, RZ, RZ, 0x1 ;  /* 0x00000001ff0a7424 */ /* 0x000fe200078e00ff */
[----:B------:R-:W-:Y:S01]  /*8f50*/  DMUL R210, R158, R60 ;  /* 0x0000003c9ed27228 */ /* 0x000fe20000000000 */
[----:B------:R-:W-:Y:S01]  /*8f60*/  BSSY.RECONVERGENT B3, `(.L_x_166) ;  /* 0x0000017000037945 */ /* 0x000fe20003800200 */
[----:B------:R-:W-:-:S08]  /*8f70*/  DADD R26, -R26, R82 ;  /* 0x000000001a1a7229 */ /* 0x000fd00000000152 */
[----:B------:R-:W-:Y:S01]  /*8f80*/  DMUL R26, R26, UR10 ;  /* 0x0000000a1a1a7c28 */ /* 0x000fe20008000000 */
[----:B------:R-:W-:Y:S01]  /*8f90*/  FSETP.GEU.AND P1, PT, |R211|, 6.5827683646048100446e-37, PT ;  /* 0x03600000d300780b */ /* 0x000fe20003f2e200 */
[----:B0-----:R-:W-:-:S06]  /*8fa0*/  DFMA R28, -R84, R10, 1 ;  /* 0x3ff00000541c742b */ /* 0x001fcc000000010a */
[----:B------:R-:W-:Y:S02]  /*8fb0*/  DFMA R26, R90, -R26, R224 ;  /* 0x8000001a5a1a722b */ /* 0x000fe400000000e0 */
        /* <DEDUP_REMOVED lines=17> */
.L_x_167:
[----:B------:R-:W-:Y:S05]  /*90d0*/  BSYNC.RECONVERGENT B3 ;  /* 0x0000000000037941 */ /* 0x000fea0003800200 */
.L_x_166:
        /* <DEDUP_REMOVED lines=21> */
.L_x_169:
[----:B------:R-:W-:Y:S05]  /*9230*/  BSYNC.RECONVERGENT B3 ;  /* 0x0000000000037941 */ /* 0x000fea0003800200 */
.L_x_168:
        /* <DEDUP_REMOVED lines=23> */
.L_x_171:
[----:B------:R-:W-:Y:S05]  /*93b0*/  BSYNC.RECONVERGENT B3 ;  /* 0x0000000000037941 */ /* 0x000fea0003800200 */
.L_x_170:
[----:B------:R-:W0:Y:S01]  /*93c0*/  MUFU.RCP64H R29, R79 ;  /* 0x0000004f001d7308 */ /* 0x000e220000001800 */
[----:B------:R-:W-:Y:S01]  /*93d0*/  IMAD.MOV.U32 R28, RZ, RZ, 0x1 ;  /* 0x00000001ff1c7424 */ /* 0x000fe200078e00ff */
[----:B------:R-:W-:Y:S01]  /*93e0*/  DADD R26, -R26, R82 ;  /* 0x000000001a1a7229 */ /* 0x000fe20000000152 */
[----:B------:R-:W1:Y:S01]  /*93f0*/  LDCU.64 UR18, c[0x0][0x3a0] ;  /* 0x00007400ff1277ac */ /* 0x000e620008000a00 */
[----:B------:R-:W-:Y:S01]  /*9400*/  FSETP.GEU.AND P1, PT, |R221|, 6.5827683646048100446e-37, PT ;  /* 0x03600000dd00780b */ /* 0x000fe20003f2e200 */
[----:B------:R-:W-:Y:S05]  /*9410*/  BSSY.RECONVERGENT B3, `(.L_x_172) ;  /* 0x0000017000037945 */ /* 0x000fea0003800200 */
[----:B------:R-:W-:-:S02]  /*9420*/  DMUL R26, R26, 3 ;  /* 0x400800001a1a7828 */ /* 0x000fc40000000000 */
[----:B0-----:R-:W-:-:S06]  /*9430*/  DFMA R30, -R78, R28, 1 ;  /* 0x3ff000004e1e742b */ /* 0x001fcc000000011c */
[----:B------:R-:W-:Y:S02]  /*9440*/  DFMA R10, R90, R26, R10 ;  /* 0x0000001a5a0a722b */ /* 0x000fe4000000000a */
[----:B------:R-:W-:-:S06]  /*9450*/  DFMA R30, R30, R30, R30 ;  /* 0x0000001e1e1e722b */ /* 0x000fcc000000001e */
[----:B-1----:R-:W-:Y:S02]  /*9460*/  DMUL R10, R10, UR18 ;  /* 0x000000120a0a7c28 */ /* 0x002fe40008000000 */
        /* <DEDUP_REMOVED lines=17> */
.L_x_173:
[----:B------:R-:W-:Y:S05]  /*9580*/  BSYNC.RECONVERGENT B3 ;  /* 0x0000000000037941 */ /* 0x000fea0003800200 */
.L_x_172:
[----:B------:R-:W0:Y:S01]  /*9590*/  MUFU.RCP64H R27, R71 ;  /* 0x00000047001b7308 */ /* 0x000e220000001800 */
[----:B------:R-:W-:Y:S01]  /*95a0*/  IMAD.MOV.U32 R26, RZ, RZ, 0x1 ;  /* 0x00000001ff1a7424 */ /* 0x000fe200078e00ff */
        /* <DEDUP_REMOVED lines=21> */
.L_x_175:
[----:B------:R-:W-:Y:S05]  /*9700*/  BSYNC.RECONVERGENT B3 ;  /* 0x0000000000037941 */ /* 0x000fea0003800200 */
.L_x_174:
[----:B------:R-:W0:Y:S01]  /*9710*/  MUFU.RCP64H R29, R97 ;  /* 0x00000061001d7308 */ /* 0x000e220000001800 */
[----:B------:R-:W-:Y:S01]  /*9720*/  MOV R28, 0x1 ;  /* 0x00000001001c7802 */ /* 0x000fe20000000f00 */
[----:B------:R-:W-:Y:S01]  /*9730*/  DMUL R210, R156, R218 ;  /* 0x000000da9cd27228 */ /* 0x000fe20000000000 */
[----:B------:R-:W-:Y:S01]  /*9740*/  BSSY.RECONVERGENT B3, `(.L_x_176) ;  /* 0x0000017000037945 */ /* 0x000fe20003800200 */
[----:B------:R-:W-:-:S08]  /*9750*/  DADD R26, -R26, R72 ;  /* 0x000000001a1a7229 */ /* 0x000fd00000000148 */
[----:B------:R-:W-:Y:S01]  /*9760*/  DFMA R26, R90, R26, R222 ;  /* 0x0000001a5a1a722b */ /* 0x000fe200000000de */
[----:B------:R-:W-:Y:S01]  /*9770*/  FSETP.GEU.AND P1, PT, |R211|, 6.5827683646048100446e-37, PT ;  /* 0x03600000d300780b */ /* 0x000fe20003f2e200 */
[----:B0-----:R-:W-:-:S06]  /*9780*/  DFMA R30, -R96, R28, 1 ;  /* 0x3ff00000601e742b */ /* 0x001fcc000000011c */
[----:B------:R-:W-:Y:S02]  /*9790*/  DMUL R26, R26, UR12 ;  /* 0x0000000c1a1a7c28 */ /* 0x000fe40008000000 */
[----:B------:R-:W-:-:S06]  /*97a0*/  DFMA R30, R30, R30, R30 ;  /* 0x0000001e1e1e722b */ /* 0x000fcc000000001e */
[----:B------:R-:W-:Y:S02]  /*97b0*/  DFMA R218, -R66, R26, R10 ;  /* 0x0000001a42da722b */ /* 0x000fe4000000010a */
        /* <DEDUP_REMOVED lines=15> */
.L_x_177:
[----:B------:R-:W-:Y:S05]  /*98b0*/  BSYNC.RECONVERGENT B3 ;  /* 0x0000000000037941 */ /* 0x000fea0003800200 */
.L_x_176:
        /* <DEDUP_REMOVED lines=21> */
.L_x_179:
[----:B------:R-:W-:Y:S05]  /*9a10*/  BSYNC.RECONVERGENT B3 ;  /* 0x0000000000037941 */ /* 0x000fea0003800200 */
.L_x_178:
        /* <DEDUP_REMOVED lines=25> */
.L_x_181:
[----:B------:R-:W-:Y:S05]  /*9bb0*/  BSYNC.RECONVERGENT B3 ;  /* 0x0000000000037941 */ /* 0x000fea0003800200 */
.L_x_180:
        /* <DEDUP_REMOVED lines=21> */
.L_x_183:
[----:B------:R-:W-:Y:S05]  /*9d10*/  BSYNC.RECONVERGENT B3 ;  /* 0x0000000000037941 */ /* 0x000fea0003800200 */
.L_x_182:
[----:B------:R-:W0:Y:S01]  /*9d20*/  MUFU.RCP64H R27, R85 ;  /* 0x00000055001b7308 */ /* 0x000e220000001800 */
[----:B------:R-:W-:Y:S01]  /*9d30*/  MOV R26, 0x1 ;  /* 0x00000001001a7802 */ /* 0x000fe20000000f00 */
        /* <DEDUP_REMOVED lines=25> */
.L_x_185:
[----:B------:R-:W-:Y:S05]  /*9ed0*/  BSYNC.RECONVERGENT B3 ;  /* 0x0000000000037941 */ /* 0x000fea0003800200 */
.L_x_184:
        /* <DEDUP_REMOVED lines=21> */
.L_x_187:
[----:B------:R-:W-:Y:S05]  /*a030*/  BSYNC.RECONVERGENT B3 ;  /* 0x0000000000037941 */ /* 0x000fea0003800200 */
.L_x_186:
        /* <DEDUP_REMOVED lines=23> */
.L_x_189:
[----:B------:R-:W-:Y:S05]  /*a1b0*/  BSYNC.RECONVERGENT B3 ;  /* 0x0000000000037941 */ /* 0x000fea0003800200 */
.L_x_188:
        /* <DEDUP_REMOVED lines=25> */
.L_x_191:
[----:B------:R-:W-:Y:S05]  /*a350*/  BSYNC.RECONVERGENT B3 ;  /* 0x0000000000037941 */ /* 0x000fea0003800200 */
.L_x_190:
        /* <DEDUP_REMOVED lines=21> */
.L_x_193:
[----:B------:R-:W-:Y:S05]  /*a4b0*/  BSYNC.RECONVERGENT B3 ;  /* 0x0000000000037941 */ /* 0x000fea0003800200 */
.L_x_192:
        /* <DEDUP_REMOVED lines=23> */
.L_x_195:
[----:B------:R-:W-:Y:S05]  /*a630*/  BSYNC.RECONVERGENT B3 ;  /* 0x0000000000037941 */ /* 0x000fea0003800200 */
.L_x_194:
[----:B------:R-:W0:Y:S01]  /*a640*/  MUFU.RCP64H R27, R79 ;  /* 0x0000004f001b7308 */ /* 0x000e220000001800 */
[----:B------:R-:W-:Y:S01]  /*a650*/  MOV R26, 0x1 ;  /* 0x00000001001a7802 */ /* 0x000fe20000000f00 */
        /* <DEDUP_REMOVED lines=27> */
.L_x_197:
[----:B------:R-:W-:Y:S05]  /*a810*/  BSYNC.RECONVERGENT B3 ;  /* 0x0000000000037941 */ /* 0x000fea0003800200 */
.L_x_196:
        /* <DEDUP_REMOVED lines=21> */
[----:B------:R-:W-:-:S07]  /*a970*/  MOV R29, R25 ;  /* 0x00000019001d7202 */ /* 0x000fce0000000f00 */
.L_x_199:
[----:B------:R-:W-:Y:S05]  /*a980*/  BSYNC.RECONVERGENT B3 ;  /* 0x0000000000037941 */ /* 0x000fea0003800200 */
.L_x_198:
        /* <DEDUP_REMOVED lines=23> */
.L_x_201:
[----:B------:R-:W-:Y:S05]  /*ab00*/  BSYNC.RECONVERGENT B3 ;  /* 0x0000000000037941 */ /* 0x000fea0003800200 */
.L_x_200:
        /* <DEDUP_REMOVED lines=27> */
.L_x_203:
[----:B------:R-:W-:Y:S05]  /*acc0*/  BSYNC.RECONVERGENT B3 ;  /* 0x0000000000037941 */ /* 0x000fea0003800200 */
.L_x_202:
        /* <DEDUP_REMOVED lines=21> */
.L_x_205:
[----:B------:R-:W-:Y:S05]  /*ae20*/  BSYNC.RECONVERGENT B3 ;  /* 0x0000000000037941 */ /* 0x000fea0003800200 */
.L_x_204:
        /* <DEDUP_REMOVED lines=24> */
.L_x_207:
[----:B------:R-:W-:Y:S05]  /*afb0*/  BSYNC.RECONVERGENT B3 ;  /* 0x0000000000037941 */ /* 0x000fea0003800200 */
.L_x_206:
        /* <DEDUP_REMOVED lines=21> */
.L_x_209:
[----:B------:R-:W-:Y:S05]  /*b110*/  BSYNC.RECONVERGENT B3 ;  /* 0x0000000000037941 */ /* 0x000fea0003800200 */
.L_x_208:
        /* <DEDUP_REMOVED lines=28> */
.L_x_211:
[----:B------:R-:W-:Y:S05]  /*b2e0*/  BSYNC.RECONVERGENT B3 ;  /* 0x0000000000037941 */ /* 0x000fea0003800200 */
.L_x_210:
        /* <DEDUP_REMOVED lines=21> */
.L_x_213:
[----:B------:R-:W-:Y:S05]  /*b440*/  BSYNC.RECONVERGENT B3 ;  /* 0x0000000000037941 */ /* 0x000fea0003800200 */
.L_x_212:
        /* <DEDUP_REMOVED lines=23> */
.L_x_215:
[----:B------:R-:W-:Y:S05]  /*b5c0*/  BSYNC.RECONVERGENT B3 ;  /* 0x0000000000037941 */ /* 0x000fea0003800200 */
.L_x_214:
[----:B------:R-:W0:Y:S01]  /*b5d0*/  MUFU.RCP64H R29, R85 ;  /* 0x00000055001d7308 */ /* 0x000e220000001800 */
[----:B------:R-:W-:Y:S01]  /*b5e0*/  MOV R28, 0x1 ;  /* 0x00000001001c7802 */ /* 0x000fe20000000f00 */
        /* <DEDUP_REMOVED lines=23> */
.L_x_217:
[----:B------:R-:W-:Y:S05]  /*b760*/  BSYNC.RECONVERGENT B3 ;  /* 0x0000000000037941 */ /* 0x000fea0003800200 */
.L_x_216:
        /* <DEDUP_REMOVED lines=21> */
.L_x_219:
[----:B------:R-:W-:Y:S05]  /*b8c0*/  BSYNC.RECONVERGENT B3 ;  /* 0x0000000000037941 */ /* 0x000fea0003800200 */
.L_x_218:
        /* <DEDUP_REMOVED lines=23> */
.L_x_221:
[----:B------:R-:W-:Y:S05]  /*ba40*/  BSYNC.RECONVERGENT B3 ;  /* 0x0000000000037941 */ /* 0x000fea0003800200 */
.L_x_220:
        /* <DEDUP_REMOVED lines=26> */
.L_x_223:
[----:B------:R-:W-:Y:S05]  /*bbf0*/  BSYNC.RECONVERGENT B3 ;  /* 0x0000000000037941 */ /* 0x000fea0003800200 */
.L_x_222:
        /* <DEDUP_REMOVED lines=25> */
.L_x_225:
[----:B------:R-:W-:Y:S05]  /*bd90*/  BSYNC.RECONVERGENT B3 ;  /* 0x0000000000037941 */ /* 0x000fea0003800200 */
.L_x_224:
        /* <DEDUP_REMOVED lines=21> */
.L_x_227:
[----:B------:R-:W-:Y:S05]  /*bef0*/  BSYNC.RECONVERGENT B3 ;  /* 0x0000000000037941 */ /* 0x000fea0003800200 */
.L_x_226:
        /* <DEDUP_REMOVED lines=24> */
.L_x_229:
[----:B------:R-:W-:Y:S05]  /*c080*/  BSYNC.RECONVERGENT B3 ;  /* 0x0000000000037941 */ /* 0x000fea0003800200 */
.L_x_228:
        /* <DEDUP_REMOVED lines=21> */
.L_x_231:
[----:B------:R-:W-:Y:S05]  /*c1e0*/  BSYNC.RECONVERGENT B3 ;  /* 0x0000000000037941 */ /* 0x000fea0003800200 */
.L_x_230:
        /* <DEDUP_REMOVED lines=27> */
.L_x_233:
[----:B------:R-:W-:Y:S05]  /*c3a0*/  BSYNC.RECONVERGENT B3 ;  /* 0x0000000000037941 */ /* 0x000fea0003800200 */
.L_x_232:
        /* <DEDUP_REMOVED lines=21> */
.L_x_235:
[----:B------:R-:W-:Y:S05]  /*c500*/  BSYNC.RECONVERGENT B3 ;  /* 0x0000000000037941 */ /* 0x000fea0003800200 */
.L_x_234:
        /* <DEDUP_REMOVED lines=23> */
.L_x_237:
[----:B------:R-:W-:Y:S05]  /*c680*/  BSYNC.RECONVERGENT B3 ;  /* 0x0000000000037941 */ /* 0x000fea0003800200 */
.L_x_236:
        /* <DEDUP_REMOVED lines=25> */
.L_x_239:
[----:B------:R-:W-:Y:S05]  /*c820*/  BSYNC.RECONVERGENT B3 ;  /* 0x0000000000037941 */ /* 0x000fea0003800200 */
.L_x_238:
        /* <DEDUP_REMOVED lines=21> */
.L_x_241:
[----:B------:R-:W-:Y:S05]  /*c980*/  BSYNC.RECONVERGENT B3 ;  /* 0x0000000000037941 */ /* 0x000fea0003800200 */
.L_x_240:
        /* <DEDUP_REMOVED lines=23> */
.L_x_243:
[----:B------:R-:W-:Y:S05]  /*cb00*/  BSYNC.RECONVERGENT B3 ;  /* 0x0000000000037941 */ /* 0x000fea0003800200 */
.L_x_242:
        /* <DEDUP_REMOVED lines=26> */
.L_x_245:
[----:B------:R-:W-:Y:S05]  /*ccb0*/  BSYNC.RECONVERGENT B3 ;  /* 0x0000000000037941 */ /* 0x000fea0003800200 */
.L_x_244:
        /* <DEDUP_REMOVED lines=25> */
.L_x_247:
[----:B------:R-:W-:Y:S05]  /*ce50*/  BSYNC.RECONVERGENT B3 ;  /* 0x0000000000037941 */ /* 0x000fea0003800200 */
.L_x_246:
        /* <DEDUP_REMOVED lines=21> */
.L_x_249:
[----:B------:R-:W-:Y:S05]  /*cfb0*/  BSYNC.RECONVERGENT B3 ;  /* 0x0000000000037941 */ /* 0x000fea0003800200 */
.L_x_248:
        /* <DEDUP_REMOVED lines=24> */
.L_x_251:
[----:B------:R-:W-:Y:S05]  /*d140*/  BSYNC.RECONVERGENT B3 ;  /* 0x0000000000037941 */ /* 0x000fea0003800200 */
.L_x_250:
        /* <DEDUP_REMOVED lines=21> */
.L_x_253:
[----:B------:R-:W-:Y:S05]  /*d2a0*/  BSYNC.RECONVERGENT B3 ;  /* 0x0000000000037941 */ /* 0x000fea0003800200 */
.L_x_252:
        /* <DEDUP_REMOVED lines=28> */
.L_x_255:
[----:B------:R-:W-:Y:S05]  /*d470*/  BSYNC.RECONVERGENT B3 ;  /* 0x0000000000037941 */ /* 0x000fea0003800200 */
.L_x_254:
        /* <DEDUP_REMOVED lines=21> */
.L_x_257:
[----:B------:R-:W-:Y:S05]  /*d5d0*/  BSYNC.RECONVERGENT B3 ;  /* 0x0000000000037941 */ /* 0x000fea0003800200 */
.L_x_256:
        /* <DEDUP_REMOVED lines=23> */
.L_x_259:
[----:B------:R-:W-:Y:S05]  /*d750*/  BSYNC.RECONVERGENT B3 ;  /* 0x0000000000037941 */ /* 0x000fea0003800200 */
.L_x_258:
        /* <DEDUP_REMOVED lines=9> */
[----:B------:R-:W-:Y:S02]  /*d7f0*/  DFMA R30, R26, R8, R26 ;  /* 0x000000081a1e722b */ /* 0x000fe4000000001a */
[----:B------:R-:W-:-:S06]  /*d800*/  DADD R8, -R6, R82 ;  /* 0x0000000006087229 */ /* 0x000fcc0000000152 */
[----:B------:R-:W-:Y:S02]  /*d810*/  DMUL R26, R30, R210 ;  /* 0x000000d21e1a7228 */ /* 0x000fe40000000000 */
[----:B------:R-:W-:-:S06]  /*d820*/  DMUL R8, R8, UR10 ;  /* 0x0000000a08087c28 */ /* 0x000fcc0008000000 */
[----:B------:R-:W-:Y:S02]  /*d830*/  DFMA R28, -R84, R26, R210 ;  /* 0x0000001a541c722b */ /* 0x000fe400000001d2 */
[----:B------:R-:W-:-:S06]  /*d840*/  DFMA R8, R90, -R8, R38 ;  /* 0x800000085a08722b */ /* 0x000fcc0000000026 */
[----:B------:R-:W-:Y:S02]  /*d850*/  DFMA R6, R30, R28, R26 ;  /* 0x0000001c1e06722b */ /* 0x000fe4000000001a */
[----:B------:R-:W-:-:S08]  /*d860*/  DFMA R34, R8, R4, R34 ;  /* 0x000000040822722b */ /* 0x000fd00000000022 */
        /* <DEDUP_REMOVED lines=9> */
.L_x_261:
[----:B------:R-:W-:Y:S05]  /*d900*/  BSYNC.RECONVERGENT B3 ;  /* 0x0000000000037941 */ /* 0x000fea0003800200 */
.L_x_260:
        /* <DEDUP_REMOVED lines=21> */
.L_x_263:
[----:B------:R-:W-:Y:S05]  /*da60*/  BSYNC.RECONVERGENT B3 ;  /* 0x0000000000037941 */ /* 0x000fea0003800200 */
.L_x_262:
        /* <DEDUP_REMOVED lines=23> */
.L_x_265:
[----:B------:R-:W-:Y:S05]  /*dbe0*/  BSYNC.RECONVERGENT B3 ;  /* 0x0000000000037941 */ /* 0x000fea0003800200 */
.L_x_264:
        /* <DEDUP_REMOVED lines=28> */
.L_x_267:
[----:B------:R-:W-:Y:S05]  /*ddb0*/  BSYNC.RECONVERGENT B3 ;  /* 0x0000000000037941 */ /* 0x000fea0003800200 */
.L_x_266:
        /* <DEDUP_REMOVED lines=14> */
[----:B------:R-:W-:Y:S01]  /*dea0*/  FSETP.GT.AND P0, PT, |R2|, 1.469367938527859385e-39, PT ;  /* 0x001000000200780b */ /* 0x000fe20003f04200 */
[----:B------:R-:W-:-:S12]  /*deb0*/  DADD R2, R28, R28 ;  /* 0x000000001c027229 */ /* 0x000fd8000000001c */
[----:B------:R-:W-:Y:S05]  /*dec0*/  @P0 BRA P1, `(.L_x_269) ;  /* 0x0000000000180947 */ /* 0x000fea0000800000 */
[----:B------:R-:W-:Y:S01]  /*ded0*/  IMAD.MOV.U32 R208, RZ, RZ, R70 ;  /* 0x000000ffffd07224 */ /* 0x000fe200078e0046 */
[----:B------:R-:W-:Y:S01]  /*dee0*/  MOV R26, 0xdf10 ;  /* 0x0000df10001a7802 */ /* 0x000fe20000000f00 */
[----:B------:R-:W-:-:S07]  /*def0*/  IMAD.MOV.U32 R209, RZ, RZ, R71 ;  /* 0x000000ffffd17224 */ /* 0x000fce00078e0047 */
[----:B------:R-:W-:Y:S05]  /*df00*/  CALL.REL.NOINC `($__internal_1_$__cuda_sm20_div_rn_f64_full) ;  /* 0x0000002800487944 */ /* 0x000fea0003c00000 */
[----:B------:R-:W-:Y:S01]  /*df10*/  IMAD.MOV.U32 R4, RZ, RZ, R28 ;  /* 0x000000ffff047224 */ /* 0x000fe200078e001c */
[----:B------:R-:W-:-:S07]  /*df20*/  MOV R5, R25 ;  /* 0x0000001900057202 */ /* 0x000fce0000000f00 */
.L_x_269:
[----:B------:R-:W-:Y:S05]  /*df30*/  BSYNC.RECONVERGENT B3 ;  /* 0x0000000000037941 */ /* 0x000fea0003800200 */
.L_x_268:
[----:B------:R-:W-:Y:S01]  /*df40*/  DFMA R6, R162, R104, R124 ;  /* 0x00000068a206722b */ /* 0x000fe2000000007c */
[----:B------:R-:W-:Y:S01]  /*df50*/  UISETP.NE.AND UP2, UPT, UR16, 0x2, UPT ;  /* 0x000000021000788c */ /* 0x000fe2000bf45270 */
[----:B------:R-:W-:Y:S01]  /*df60*/  DADD R4, -R4, R72 ;  /* 0x0000000004047229 */ /* 0x000fe20000000148 */
[----:B------:R-:W-:Y:S01]  /*df70*/  IMAD.MOV.U32 R26, RZ, RZ, RZ ;  /* 0x000000ffff1a7224 */ /* 0x000fe200078e00ff */
[----:B------:R-:W-:Y:S01]  /*df80*/  DMUL R108, R118, R108 ;  /* 0x0000006c766c7228 */ /* 0x000fe20000000000 */
[----:B------:R-:W-:Y:S01]  /*df90*/  VIADD R0, R0, 0x1 ;  /* 0x0000000100007836 */ /* 0x000fe20000000000 */
[----:B------:R-:W-:Y:S02]  /*dfa0*/  IADD3 R14, P1, PT, R14, 0x8, RZ ;  /* 0x000000080e0e7810 */ /* 0x000fe40007f3e0ff */
[----:B------:R-:W-:Y:S01]  /*dfb0*/  DFMA R8, R136, R106, R6 ;  /* 0x0000006a8808722b */ /* 0x000fe20000000006 */
[----:B------:R-:W-:Y:S01]  /*dfc0*/  PLOP3.LUT P0, PT, PT, PT, UP2, 0x80, 0x8 ;  /* 0x000000000008781c */ /* 0x000fe20003f0f028 */
[-C--:B------:R-:W-:Y:S01]  /*dfd0*/  DFMA R6, R164, R104.reuse, R126 ;  /* 0x00000068a406722b */ /* 0x080fe2000000007e */
[----:B------:R-:W-:Y:S01]  /*dfe0*/  UISETP.NE.AND UP2, UPT, UR16, 0x1, UPT ;  /* 0x000000011000788c */ /* 0x000fe2000bf45270 */
[----:B------:R-:W-:Y:S01]  /*dff0*/  DFMA R104, R132, R104, R122 ;  /* 0x000000688468722b */ /* 0x000fe2000000007a */
[----:B------:R-:W-:Y:S01]  /*e000*/  FSEL R27, RZ, 1.875, P0 ;  /* 0x3ff00000ff1b7808 */ /* 0x000fe20000000000 */
[----:B------:R-:W-:Y:S01]  /*e010*/  DFMA R2, R90, R4, R2 ;  /* 0x000000045a02722b */ /* 0x000fe20000000002 */
[----:B------:R-:W-:Y:S01]  /*e020*/  IADD3 R16, PT, PT, R16, 0x1, RZ ;  /* 0x0000000110107810 */ /* 0x000fe20007ffe0ff */
[----:B------:R-:W-:Y:S01]  /*e030*/  DFMA R8, R134, R102, R8 ;  /* 0x000000668608722b */ /* 0x000fe20000000008 */
[----:B------:R-:W-:Y:S01]  /*e040*/  PLOP3.LUT P0, PT, PT, PT, UP2, 0x80, 0x8 ;  /* 0x000000000008781c */ /* 0x000fe20003f0f028 */
[-C--:B------:R-:W-:Y:S01]  /*e050*/  DFMA R6, R140, R106.reuse, R6 ;  /* 0x0000006a8c06722b */ /* 0x080fe20000000006 */
[----:B------:R-:W-:Y:S01]  /*e060*/  UISETP.NE.AND UP2, UPT, UR16, 0x3, UPT ;  /* 0x000000031000788c */ /* 0x000fe2000bf45270 */
[----:B------:R-:W-:Y:S01]  /*e070*/  DFMA R104, R130, R106, R104 ;  /* 0x0000006a8268722b */ /* 0x000fe20000000068 */
[----:B------:R-:W0:Y:S01]  /*e080*/  I2F.F64 R4, R18 ;  /* 0x0000001200047312 */ /* 0x000e220000201c00 */
[----:B------:R-:W-:Y:S01]  /*e090*/  DMUL R2, R2, UR12 ;  /* 0x0000000c02027c28 */ /* 0x000fe20008000000 */
[----:B------:R-:W-:Y:S01]  /*e0a0*/  IMAD.X R15, RZ, RZ, R15, P1 ;  /* 0x000000ffff0f7224 */ /* 0x000fe200008e060f */
[----:B------:R-:W-:-:S02]  /*e0b0*/  DMUL R8, R8, R26 ;  /* 0x0000001a08087228 */ /* 0x000fc40000000000 */
[-C--:B------:R-:W-:Y:S01]  /*e0c0*/  DFMA R6, R138, R102.reuse, R6 ;  /* 0x000000668a06722b */ /* 0x080fe20000000006 */
[----:B------:R-:W-:Y:S01]  /*e0d0*/  FSEL R27, RZ, 1.875, P0 ;  /* 0x3ff00000ff1b7808 */ /* 0x000fe20000000000 */
[----:B------:R-:W-:Y:S01]  /*e0e0*/  DFMA R104, R128, R102, R104 ;  /* 0x000000668068722b */ /* 0x000fe20000000068 */
[----:B------:R-:W-:Y:S01]  /*e0f0*/  PLOP3.LUT P0, PT, PT, PT, UP2, 0x80, 0x8 ;  /* 0x000000000008781c */ /* 0x000fe20003f0f028 */
[----:B------:R-:W-:-:S04]  /*e100*/  DFMA R2, -R66, R2, R34 ;  /* 0x000000024202722b */ /* 0x000fc80000000122 */
[----:B------:R-:W-:Y:S01]  /*e110*/  DFMA R6, R6, R26, R8 ;  /* 0x0000001a0606722b */ /* 0x000fe20000000008 */
[----:B------:R-:W-:Y:S01]  /*e120*/  FSEL R9, RZ, 1.875, P0 ;  /* 0x3ff00000ff097808 */ /* 0x000fe20000000000 */
[----:B------:R-:W-:Y:S01]  /*e130*/  IMAD.MOV.U32 R8, RZ, RZ, RZ ;  /* 0x000000ffff087224 */ /* 0x000fe200078e00ff */
[----:B------:R-:W-:Y:S01]  /*e140*/  ISETP.NE.AND P0, PT, R0, RZ, PT ;  /* 0x000000ff0000720c */ /* 0x000fe20003f05270 */
[----:B0-----:R-:W-:-:S04]  /*e150*/  DMUL R4, R108, R4 ;  /* 0x000000046c047228 */ /* 0x001fc80000000000 */
[----:B------:R-:W-:-:S08]  /*e160*/  DFMA R6, R104, R8, R6 ;  /* 0x000000086806722b */ /* 0x000fd00000000006 */
[-C--:B------:R-:W-:Y:S02]  /*e170*/  DMUL R64, R64, R6.reuse ;  /* 0x0000000640407228 */ /* 0x080fe40000000000 */
[-C--:B------:R-:W-:Y:S02]  /*e180*/  DMUL R50, R50, R6.reuse ;  /* 0x0000000632327228 */ /* 0x080fe40000000000 */
[-C--:B------:R-:W-:Y:S02]  /*e190*/  DMUL R32, R32, R6.reuse ;  /* 0x0000000620207228 */ /* 0x080fe40000000000 */
[-C--:B------:R-:W-:Y:S02]  /*e1a0*/  DMUL R204, R204, R6.reuse ;  /* 0x00000006cccc7228 */ /* 0x080fe40000000000 */
[-C--:B------:R-:W-:Y:S02]  /*e1b0*/  DMUL R218, R218, R6.reuse ;  /* 0x00000006dada7228 */ /* 0x080fe40000000000 */
[----:B------:R-:W-:-:S02]  /*e1c0*/  DMUL R220, R220, R6 ;  /* 0x00000006dcdc7228 */ /* 0x000fc40000000000 */
[-C--:B------:R-:W-:Y:S02]  /*e1d0*/  DMUL R12, R12, R6.reuse ;  /* 0x000000060c0c7228 */ /* 0x080fe40000000000 */
[-C--:B------:R-:W-:Y:S02]  /*e1e0*/  DMUL R10, R10, R6.reuse ;  /* 0x000000060a0a7228 */ /* 0x080fe40000000000 */
[----:B------:R-:W-:Y:S02]  /*e1f0*/  DMUL R2, R2, R6 ;  /* 0x0000000602027228 */ /* 0x000fe40000000000 */
[-C--:B------:R-:W-:Y:S02]  /*e200*/  DFMA R186, R64, R4.reuse, R186 ;  /* 0x0000000440ba722b */ /* 0x080fe400000000ba */
[-C--:B------:R-:W-:Y:S02]  /*e210*/  DFMA R184, R50, R4.reuse, R184 ;  /* 0x0000000432b8722b */ /* 0x080fe400000000b8 */
[----:B------:R-:W-:-:S02]  /*e220*/  DFMA R182, R32, R4, R182 ;  /* 0x0000000420b6722b */ /* 0x000fc400000000b6 */
[-C--:B------:R-:W-:Y:S02]  /*e230*/  DFMA R180, R204, R4.reuse, R180 ;  /* 0x00000004ccb4722b */ /* 0x080fe400000000b4 */
[-C--:B------:R-:W-:Y:S02]  /*e240*/  DFMA R178, R218, R4.reuse, R178 ;  /* 0x00000004dab2722b */ /* 0x080fe400000000b2 */
[-C--:B------:R-:W-:Y:S02]  /*e250*/  DFMA R176, R220, R4.reuse, R176 ;  /* 0x00000004dcb0722b */ /* 0x080fe400000000b0 */
[-C--:B------:R-:W-:Y:S02]  /*e260*/  DFMA R174, R12, R4.reuse, R174 ;  /* 0x000000040cae722b */ /* 0x080fe400000000ae */
[-C--:B------:R-:W-:Y:S02]  /*e270*/  DFMA R172, R10, R4.reuse, R172 ;  /* 0x000000040aac722b */ /* 0x080fe400000000ac */
[----:B------:R-:W-:Y:S01]  /*e280*/  DFMA R170, R2, R4, R170 ;  /* 0x0000000402aa722b */ /* 0x000fe200000000aa */
[----:B------:R-:W-:Y:S10]  /*e290*/  @P0 BRA `(.L_x_270) ;  /* 0xffffff3400240947 */ /* 0x000ff4000383ffff */
[----:B------:R-:W-:Y:S05]  /*e2a0*/  @P6 BRA `(.L_x_271) ;  /* 0xffffff3400006947 */ /* 0x000fea000383ffff */
.L_x_7:
[----:B------:R-:W-:Y:S05]  /*e2b0*/  BSYNC.RECONVERGENT B0 ;  /* 0x0000000000007941 */ /* 0x000fea0003800200 */
.L_x_6:
[----:B------:R-:W-:-:S05]  /*e2c0*/  VIADD R19, R19, 0x1 ;  /* 0x0000000113137836 */ /* 0x000fca0000000000 */
[----:B------:R-:W-:-:S13]  /*e2d0*/  ISETP.NE.AND P0, PT, R19, 0x3, PT ;  /* 0x000000031300780c */ /* 0x000fda0003f05270 */
[----:B------:R-:W-:Y:S05]  /*e2e0*/  @P0 BRA `(.L_x_272) ;  /* 0xffffff2800dc0947 */ /* 0x000fea000383ffff */
.L_x_5:
[----:B------:R-:W-:Y:S05]  /*e2f0*/  BSYNC.RECONVERGENT B1 ;  /* 0x0000000000017941 */ /* 0x000fea0003800200 */
.L_x_3:
[----:B------:R-:W0:Y:S01]  /*e300*/  LDCU UR16, c[0x0][0x3f0] ;  /* 0x00007e00ff1077ac */ /* 0x000e220008000800 */
[----:B------:R-:W-:-:S05]  /*e310*/  VIADD R20, R20, 0x1 ;  /* 0x0000000114147836 */ /* 0x000fca0000000000 */
[----:B0-----:R-:W-:-:S13]  /*e320*/  ISETP.NE.AND P0, PT, R20, UR16, PT ;  /* 0x0000001014007c0c */ /* 0x001fda000bf05270 */
[----:B------:R-:W-:Y:S05]  /*e330*/  @P0 BRA `(.L_x_273) ;  /* 0xffffff2000800947 */ /* 0x000fea000383ffff */
[----:B------:R-:W0:Y:S01]  /*e340*/  LDCU UR16, c[0x0][0x3ac] ;  /* 0x00007580ff1077ac */ /* 0x000e220008000800 */
[----:B------:R-:W2:Y:S01]  /*e350*/  LDC.64 R8, c[0x0][0x3a8] ;  /* 0x0000ea00ff087b82 */ /* 0x000ea20000000a00 */
[----:B-1----:R-:W-:Y:S01]  /*e360*/  MOV R2, 0x1 ;  /* 0x0000000100027802 */ /* 0x002fe20000000f00 */
[----:B------:R-:W-:Y:S01]  /*e370*/  DSETP.GT.AND P0, PT, |R186|, R188, PT ;  /* 0x000000bcba00722a */ /* 0x000fe20003f04200 */
[----:B------:R-:W-:Y:S01]  /*e380*/  IMAD.MOV.U32 R6, RZ, RZ, RZ ;  /* 0x000000ffff067224 */ /* 0x000fe200078e00ff */
[----:B------:R-:W-:Y:S04]  /*e390*/  BSSY.RECONVERGENT B0, `(.L_x_274) ;  /* 0x0000017000007945 */ /* 0x000fe80003800200 */
[----:B------:R-:W-:-:S06]  /*e3a0*/  FSEL R7, RZ, 1.875, !P0 ;  /* 0x3ff00000ff077808 */ /* 0x000fcc0004000000 */
[----:B------:R-:W-:Y:S01]  /*e3b0*/  DMUL R210, R186, R6 ;  /* 0x00000006bad27228 */ /* 0x000fe20000000000 */
[----:B0-----:R-:W2:Y:S09]  /*e3c0*/  MUFU.RCP64H R3, UR16 ;  /* 0x0000001000037d08 */ /* 0x001eb20008001800 */
[----:B------:R-:W-:Y:S01]  /*e3d0*/  FSETP.GEU.AND P1, PT, |R211|, 6.5827683646048100446e-37, PT ;  /* 0x03600000d300780b */ /* 0x000fe20003f2e200 */
[----:B--2---:R-:W-:-:S08]  /*e3e0*/  DFMA R4, R2, -R8, 1 ;  /* 0x3ff000000204742b */ /* 0x004fd00000000808 */
        /* <DEDUP_REMOVED lines=11> */
[----:B------:R-:W-:Y:S01]  /*e4a0*/  MOV R26, 0xe4e0 ;  /* 0x0000e4e0001a7802 */ /* 0x000fe20000000f00 */
[----:B0-----:R-:W-:Y:S02]  /*e4b0*/  IMAD.U32 R208, RZ, RZ, UR16 ;  /* 0x00000010ffd07e24 */ /* 0x001fe4000f8e00ff */
[----:B------:R-:W-:-:S07]  /*e4c0*/  IMAD.U32 R209, RZ, RZ, UR17 ;  /* 0x00000011ffd17e24 */ /* 0x000fce000f8e00ff */
[----:B-----5:R-:W-:Y:S05]  /*e4d0*/  CALL.REL.NOINC `($__internal_1_$__cuda_sm20_div_rn_f64_full) ;  /* 0x0000002000d47944 */ /* 0x020fea0003c00000 */
[----:B------:R-:W-:Y:S01]  /*e4e0*/  MOV R2, R28 ;  /* 0x0000001c00027202 */ /* 0x000fe20000000f00 */
[----:B------:R-:W-:-:S07]  /*e4f0*/  IMAD.MOV.U32 R3, RZ, RZ, R25 ;  /* 0x000000ffff037224 */ /* 0x000fce00078e0019 */
.L_x_275:
[----:B------:R-:W-:Y:S05]  /*e500*/  BSYNC.RECONVERGENT B0 ;  /* 0x0000000000007941 */ /* 0x000fea0003800200 */
.L_x_274:
[----:B------:R-:W0:Y:S01]  /*e510*/  LDCU UR16, c[0x0][0x3ac] ;  /* 0x00007580ff1077ac */ /* 0x000e220008000800 */
[----:B------:R-:W1:Y:S01]  /*e520*/  LDC.64 R6, c[0x0][0x3a8] ;  /* 0x0000ea00ff067b82 */ /* 0x000e620000000a00 */
[----:B------:R-:W-:Y:S01]  /*e530*/  IMAD.MOV.U32 R4, RZ, RZ, 0x1 ;  /* 0x00000001ff047424 */ /* 0x000fe200078e00ff */
[----:B------:R-:W-:Y:S01]  /*e540*/  DSETP.GT.AND P0, PT, |R184|, R188, PT ;  /* 0x000000bcb800722a */ /* 0x000fe20003f04200 */
[----:B------:R-:W-:Y:S01]  /*e550*/  BSSY.RECONVERGENT B0, `(.L_x_276) ;  /* 0x0000018000007945 */ /* 0x000fe20003800200 */
[----:B0-----:R-:W1:Y:S03]  /*e560*/  MUFU.RCP64H R5, UR16 ;  /* 0x0000001000057d08 */ /* 0x001e660008001800 */
[----:B-1----:R-:W-:-:S08]  /*e570*/  DFMA R8, R4, -R6, 1 ;  /* 0x3ff000000408742b */ /* 0x002fd00000000806 */
[----:B------:R-:W-:-:S08]  /*e580*/  DFMA R8, R8, R8, R8 ;  /* 0x000000080808722b */ /* 0x000fd00000000008 */
[----:B------:R-:W-:Y:S01]  /*e590*/  DFMA R8, R4, R8, R4 ;  /* 0x000000080408722b */ /* 0x000fe20000000004 */
[----:B------:R-:W-:Y:S01]  /*e5a0*/  FSEL R5, RZ, 1.875, !P0 ;  /* 0x3ff00000ff057808 */ /* 0x000fe20004000000 */
[----:B------:R-:W-:-:S06]  /*e5b0*/  IMAD.MOV.U32 R4, RZ, RZ, RZ ;  /* 0x000000ffff047224 */ /* 0x000fcc00078e00ff */
[----:B------:R-:W-:Y:S02]  /*e5c0*/  DFMA R10, R8, -R6, 1 ;  /* 0x3ff00000080a742b */ /* 0x000fe40000000806 */
[----:B------:R-:W-:-:S06]  /*e5d0*/  DMUL R210, R184, R4 ;  /* 0x00000004b8d27228 */ /* 0x000fcc0000000000 */
[----:B------:R-:W-:-:S04]  /*e5e0*/  DFMA R10, R8, R10, R8 ;  /* 0x0000000a080a722b */ /* 0x000fc80000000008 */
[----:B------:R-:W-:-:S04]  /*e5f0*/  FSETP.GEU.AND P1, PT, |R211|, 6.5827683646048100446e-37, PT ;  /* 0x03600000d300780b */ /* 0x000fc80003f2e200 */
[----:B------:R-:W-:-:S08]  /*e600*/  DMUL R4, R10, R210 ;  /* 0x000000d20a047228 */ /* 0x000fd00000000000 */
[----:B------:R-:W-:-:S08]  /*e610*/  DFMA R6, R4, -R6, R210 ;  /* 0x800000060406722b */ /* 0x000fd000000000d2 */
[----:B------:R-:W-:-:S10]  /*e620*/  DFMA R4, R10, R6, R4 ;  /* 0x000000060a04722b */ /* 0x000fd40000000004 */
[----:B------:R-:W-:-:S05]  /*e630*/  FFMA R0, RZ, UR16, R5 ;  /* 0x00000010ff007c23 */ /* 0x000fca0008000005 */
[----:B------:R-:W-:-:S13]  /*e640*/  FSETP.GT.AND P0, PT, |R0|, 1.469367938527859385e-39, PT ;  /* 0x001000000000780b */ /* 0x000fda0003f04200 */
[----:B------:R-:W-:Y:S05]  /*e650*/  @P0 BRA P1, `(.L_x_277) ;  /* 0x00000000001c0947 */ /* 0x000fea0000800000 */
[----:B------:R-:W0:Y:S01]  /*e660*/  LDCU.64 UR16, c[0x0][0x3a8] ;  /* 0x00007500ff1077ac */ /* 0x000e220008000a00 */
[----:B------:R-:W-:Y:S02]  /*e670*/  MOV R26, 0xe6b0 ;  /* 0x0000e6b0001a7802 */ /* 0x000fe40000000f00 */
[----:B0-----:R-:W-:Y:S01]  /*e680*/  MOV R208, UR16 ;  /* 0x0000001000d07c02 */ /* 0x001fe20008000f00 */
[----:B------:R-:W-:-:S07]  /*e690*/  IMAD.U32 R209, RZ, RZ, UR17 ;  /* 0x00000011ffd17e24 */ /* 0x000fce000f8e00ff */
[----:B-----5:R-:W-:Y:S05]  /*e6a0*/  CALL.REL.NOINC `($__internal_1_$__cuda_sm20_div_rn_f64_full) ;  /* 0x0000002000607944 */ /* 0x020fea0003c00000 */
[----:B------:R-:W-:Y:S02]  /*e6b0*/  IMAD.MOV.U32 R4, RZ, RZ, R28 ;  /* 0x000000ffff047224 */ /* 0x000fe400078e001c */
[----:B------:R-:W-:-:S07]  /*e6c0*/  IMAD.MOV.U32 R5, RZ, RZ, R25 ;  /* 0x000000ffff057224 */ /* 0x000fce00078e0019 */
.L_x_277:
[----:B------:R-:W-:Y:S05]  /*e6d0*/  BSYNC.RECONVERGENT B0 ;  /* 0x0000000000007941 */ /* 0x000fea0003800200 */
.L_x_276:
[----:B------:R-:W0:Y:S01]  /*e6e0*/  LDCU UR16, c[0x0][0x3ac] ;  /* 0x00007580ff1077ac */ /* 0x000e220008000800 */
[----:B------:R-:W1:Y:S01]  /*e6f0*/  LDC.64 R8, c[0x0][0x3a8] ;  /* 0x0000ea00ff087b82 */ /* 0x000e620000000a00 */
[----:B------:R-:W-:Y:S01]  /*e700*/  MOV R6, 0x1 ;  /* 0x0000000100067802 */ /* 0x000fe20000000f00 */
        /* <DEDUP_REMOVED lines=25> */
.L_x_279:
[----:B------:R-:W-:Y:S05]  /*e8a0*/  BSYNC.RECONVERGENT B0 ;  /* 0x0000000000007941 */ /* 0x000fea0003800200 */
.L_x_278:
        /* <DEDUP_REMOVED lines=28> */
.L_x_281:
[----:B------:R-:W-:Y:S05]  /*ea70*/  BSYNC.RECONVERGENT B0 ;  /* 0x0000000000007941 */ /* 0x000fea0003800200 */
.L_x_280:
        /* <DEDUP_REMOVED lines=28> */
.L_x_283:
[----:B------:R-:W-:Y:S05]  /*ec40*/  BSYNC.RECONVERGENT B0 ;  /* 0x0000000000007941 */ /* 0x000fea0003800200 */
.L_x_282:
        /* <DEDUP_REMOVED lines=28> */
.L_x_285:
[----:B------:R-:W-:Y:S05]  /*ee10*/  BSYNC.RECONVERGENT B0 ;  /* 0x0000000000007941 */ /* 0x000fea0003800200 */
.L_x_284:
        /* <DEDUP_REMOVED lines=23> */
[----:B0-----:R-:W-:Y:S01]  /*ef90*/  IMAD.U32 R208, RZ, RZ, UR16 ;  /* 0x00000010ffd07e24 */ /* 0x001fe2000f8e00ff */
[----:B------:R-:W-:-:S07]  /*efa0*/  MOV R209, UR17 ;  /* 0x0000001100d17c02 */ /* 0x000fce0008000f00 */
[----:B-----5:R-:W-:Y:S05]  /*efb0*/  CALL.REL.NOINC `($__internal_1_$__cuda_sm20_div_rn_f64_full) ;  /* 0x00000018001c7944 */ /* 0x020fea0003c00000 */
[----:B------:R-:W-:Y:S02]  /*efc0*/  IMAD.MOV.U32 R14, RZ, RZ, R28 ;  /* 0x000000ffff0e7224 */ /* 0x000fe400078e001c */
[----:B------:R-:W-:-:S07]  /*efd0*/  IMAD.MOV.U32 R15, RZ, RZ, R25 ;  /* 0x000000ffff0f7224 */ /* 0x000fce00078e0019 */
.L_x_287:
[----:B------:R-:W-:Y:S05]  /*efe0*/  BSYNC.RECONVERGENT B0 ;  /* 0x0000000000007941 */ /* 0x000fea0003800200 */
.L_x_286:
        /* <DEDUP_REMOVED lines=28> */
.L_x_289:
[----:B------:R-:W-:Y:S05]  /*f1b0*/  BSYNC.RECONVERGENT B0 ;  /* 0x0000000000007941 */ /* 0x000fea0003800200 */
.L_x_288:
        /* <DEDUP_REMOVED lines=26> */
[----:B------:R-:W-:-:S07]  /*f360*/  IMAD.MOV.U32 R29, RZ, RZ, R25 ;  /* 0x000000ffff1d7224 */ /* 0x000fce00078e0019 */
.L_x_291:
[----:B------:R-:W-:Y:S05]  /*f370*/  BSYNC.RECONVERGENT B0 ;  /* 0x0000000000007941 */ /* 0x000fea0003800200 */
.L_x_290:
[----:B------:R-:W0:Y:S01]  /*f380*/  S2R R20, SR_TID.X ;  /* 0x0000000000147919 */ /* 0x000e220000002100 */
[----:B------:R-:W0:Y:S08]  /*f390*/  LDC R33, c[0x0][0x420] ;  /* 0x00010800ff217b82 */ /* 0x000e300000000800 */
[----:B------:R-:W1:Y:S01]  /*f3a0*/  LDC.64 R30, c[0x0][0x3c0] ;  /* 0x0000f000ff1e7b82 */ /* 0x000e620000000a00 */
[----:B0-----:R-:W-:-:S04]  /*f3b0*/  IMAD R0, R20, R33, UR4 ;  /* 0x0000000414007e24 */ /* 0x001fc8000f8e0221 */
[----:B------:R-:W-:-:S04]  /*f3c0*/  IMAD R25, R0, 0x3, RZ ;  /* 0x0000000300197824 */ /* 0x000fc800078e02ff */
[----:B------:R-:W-:-:S04]  /*f3d0*/  VIADD R27, R25, 0x1 ;  /* 0x00000001191b7836 */ /* 0x000fc80000000000 */
[----:B-1----:R-:W-:-:S04]  /*f3e0*/  IMAD.WIDE.U32 R26, R27, 0x8, R30 ;  /* 0x000000081b1a7825 */ /* 0x002fc800078e001e */
[C---:B------:R-:W-:Y:S02]  /*f3f0*/  IMAD.WIDE.U32 R18, R25.reuse, 0x8, R30 ;  /* 0x0000000819127825 */ /* 0x040fe400078e001e */
[----:B------:R-:W2:Y:S01]  /*f400*/  LDG.E.64 R26, desc[UR8][R26.64] ;  /* 0x000000081a1a7981 */ /* 0x000ea2000c1e1b00 */
[----:B------:R-:W-:-:S03]  /*f410*/  IADD3 R25, PT, PT, R25, 0x2, RZ ;  /* 0x0000000219197810 */ /* 0x000fc60007ffe0ff */
[----:B------:R-:W3:Y:S02]  /*f420*/  LDG.E.64 R18, desc[UR8][R18.64] ;  /* 0x0000000812127981 */ /* 0x000ee4000c1e1b00 */
[----:B------:R-:W-:-:S06]  /*f430*/  IMAD.WIDE.U32 R30, R25, 0x8, R30 ;  /* 0x00000008191e7825 */ /* 0x000fcc00078e001e */
[----:B------:R-:W4:Y:S01]  /*f440*/  LDG.E.64 R30, desc[UR8][R30.64] ;  /* 0x000000081e1e7981 */ /* 0x000f22000c1e1b00 */
[----:B------:R-:W-:-:S06]  /*f450*/  UIADD3 UR4, UPT, UPT, UR4, 0x1, URZ ;  /* 0x0000000104047890 */ /* 0x000fcc000fffe0ff */
[----:B------:R-:W-:Y:S01]  /*f460*/  ISETP.NE.AND P0, PT, R33, UR4, PT ;  /* 0x0000000421007c0c */ /* 0x000fe2000bf05270 */
[C---:B--2---:R-:W-:Y:S02]  /*f470*/  DMUL R4, R26.reuse, R4 ;  /* 0x000000041a047228 */ /* 0x044fe40000000000 */
[C---:B------:R-:W-:Y:S02]  /*f480*/  DMUL R10, R26.reuse, R10 ;  /* 0x0000000a1a0a7228 */ /* 0x040fe40000000000 */
[----:B------:R-:W-:-:S04]  /*f490*/  DMUL R16, R26, R16 ;  /* 0x000000101a107228 */ /* 0x000fc80000000000 */
[C---:B---3--:R-:W-:Y:S02]  /*f4a0*/  DFMA R4, R18.reuse, R2, R4 ;  /* 0x000000021204722b */ /* 0x048fe40000000004 */
[C---:B------:R-:W-:Y:S02]  /*f4b0*/  DFMA R10, R18.reuse, R8, R10 ;  /* 0x00000008120a722b */ /* 0x040fe4000000000a */
[----:B------:R-:W-:-:S04]  /*f4c0*/  DFMA R16, R18, R14, R16 ;  /* 0x0000000e1210722b */ /* 0x000fc80000000010 */
[C---:B----4-:R-:W-:Y:S02]  /*f4d0*/  DFMA R4, R30.reuse, R6, R4 ;  /* 0x000000061e04722b */ /* 0x050fe40000000004 */
[C---:B------:R-:W-:Y:S02]  /*f4e0*/  DFMA R10, R30.reuse, R12, R10 ;  /* 0x0000000c1e0a722b */ /* 0x040fe4000000000a */
[----:B------:R-:W-:-:S04]  /*f4f0*/  DFMA R16, R30, R28, R16 ;  /* 0x0000001c1e10722b */ /* 0x000fc80000000010 */
[----:B------:R-:W-:Y:S02]  /*f500*/  DADD R190, R4, R190 ;  /* 0x0000000004be7229 */ /* 0x000fe400000000be */
[----:B------:R-:W-:Y:S02]  /*f510*/  DADD R192, R10, R192 ;  /* 0x000000000ac07229 */ /* 0x000fe400000000c0 */
[----:B------:R-:W-:Y:S01]  /*f520*/  DADD R194, R16, R194 ;  /* 0x0000000010c27229 */ /* 0x000fe200000000c2 */
[----:B------:R-:W-:Y:S10]  /*f530*/  @P0 BRA `(.L_x_292) ;  /* 0xffffff0c00d80947 */ /* 0x000ff4000383ffff */
[----:B------:R-:W0:Y:S01]  /*f540*/  S2R R3, SR_CgaCtaId ;  /* 0x0000000000037919 */ /* 0x000e220000008800 */
[----:B------:R-:W-:-:S04]  /*f550*/  MOV R0, 0x400 ;  /* 0x0000040000007802 */ /* 0x000fc80000000f00 */
[----:B0-----:R-:W-:-:S05]  /*f560*/  LEA R3, R3, R0, 0x18 ;  /* 0x0000000003037211 */ /* 0x001fca00078ec0ff */
[----:B------:R-:W-:-:S05]  /*f570*/  IMAD R3, R20, 0x18, R3 ;  /* 0x0000001814037824 */ /* 0x000fca00078e0203 */
[----:B------:R0:W-:Y:S04]  /*f580*/  STS.64 [R3], R190 ;  /* 0x000000be03007388 */ /* 0x0001e80000000a00 */
[----:B------:R0:W-:Y:S04]  /*f590*/  STS.64 [R3+0x8], R192 ;  /* 0x000008c003007388 */ /* 0x0001e80000000a00 */
[----:B------:R0:W-:Y:S01]  /*f5a0*/  STS.64 [R3+0x10], R194 ;  /* 0x000010c203007388 */ /* 0x0001e20000000a00 */
[----:B------:R-:W-:Y:S05]  /*f5b0*/  BRA `(.L_x_0) ;  /* 0x0000000800487947 */ /* 0x000fea0003800000 */
.L_x_1:
[----:B------:R-:W0:Y:S01]  /*f5c0*/  LDCU.64 UR4, c[0x0][0x3a8] ;  /* 0x00007500ff0477ac */ /* 0x000e220008000a00 */
[----:B------:R-:W-:Y:S02]  /*f5d0*/  CS2R R210, SRZ ;  /* 0x0000000000d27805 */ /* 0x000fe4000001ff00 */
[----:B------:R-:W-:Y:S02]  /*f5e0*/  CS2R R2, SRZ ;  /* 0x0000000000027805 */ /* 0x000fe4000001ff00 */
[----:B------:R-:W-:Y:S01]  /*f5f0*/  MOV R26, 0xf630 ;  /* 0x0000f630001a7802 */ /* 0x000fe20000000f00 */
[----:B0-----:R-:W-:Y:S02]  /*f600*/  IMAD.U32 R208, RZ, RZ, UR4 ;  /* 0x00000004ffd07e24 */ /* 0x001fe4000f8e00ff */
[----:B------:R-:W-:-:S07]  /*f610*/  IMAD.U32 R209, RZ, RZ, UR5 ;  /* 0x00000005ffd17e24 */ /* 0x000fce000f8e00ff */
[----:B------:R-:W-:Y:S05]  /*f620*/  CALL.REL.NOINC `($__internal_1_$__cuda_sm20_div_rn_f64_full) ;  /* 0x0000001000807944 */ /* 0x000fea0003c00000 */
[----:B------:R-:W0:Y:S01]  /*f630*/  LDCU UR4, c[0x0][0x420] ;  /* 0x00008400ff0477ac */ /* 0x000e220008000800 */
[----:B------:R-:W1:Y:S01]  /*f640*/  LDC.64 R38, c[0x0][0x3c0] ;  /* 0x0000f000ff267b82 */ /* 0x000e620000000a00 */
[----:B------:R-:W-:Y:S02]  /*f650*/  MOV R41, 0x3 ;  /* 0x0000000300297802 */ /* 0x000fe40000000f00 */
[----:B------:R-:W-:Y:S02]  /*f660*/  CS2R R6, SRZ ;  /* 0x0000000000067805 */ /* 0x000fe4000001ff00 */
[----:B------:R-:W-:Y:S01]  /*f670*/  CS2R R8, SRZ ;  /* 0x0000000000087805 */ /* 0x000fe2000001ff00 */
[----:B------:R-:W-:Y:S02]  /*f680*/  IMAD.MOV.U32 R34, RZ, RZ, R28 ;  /* 0x000000ffff227224 */ /* 0x000fe400078e001c */
[----:B------:R-:W-:Y:S02]  /*f690*/  IMAD R41, R0, R41, 0x1 ;  /* 0x0000000100297424 */ /* 0x000fe400078e0229 */
[----:B------:R-:W-:Y:S01]  /*f6a0*/  IMAD.MOV.U32 R35, RZ, RZ, R25 ;  /* 0x000000ffff237224 */ /* 0x000fe200078e0019 */
[----:B0-----:R-:W-:-:S04]  /*f6b0*/  UIADD3 UR4, UPT, UPT, -UR4, URZ, URZ ;  /* 0x000000ff04047290 */ /* 0x001fc8000fffe1ff */
[----:B------:R-:W-:-:S09]  /*f6c0*/  UISETP.GE.AND UP0, UPT, UR4, URZ, UPT ;  /* 0x000000ff0400728c */ /* 0x000fd2000bf06270 */
[----:B------:R-:W-:Y:S05]  /*f6d0*/  BRA.U UP0, `(.L_x_293) ;  /* 0x0000000500ac7547 */ /* 0x000fea000b800000 */
[----:B------:R-:W-:Y:S01]  /*f6e0*/  UIADD3 UR5, UPT, UPT, -UR4, URZ, URZ ;  /* 0x000000ff04057290 */ /* 0x000fe2000fffe1ff */
[----:B------:R-:W-:-:S03]  /*f6f0*/  PLOP3.LUT P0, PT, PT, PT, PT, 0x80, 0x8 ;  /* 0x000000000008781c */ /* 0x000fc60003f0f070 */
[----:B------:R-:W-:-:S09]  /*f700*/  UISETP.GT.AND UP0, UPT, UR5, 0x3, UPT ;  /* 0x000000030500788c */ /* 0x000fd2000bf04270 */
[----:B------:R-:W-:Y:S05]  /*f710*/  BRA.U !UP0, `(.L_x_294) ;  /* 0x0000000508047547 */ /* 0x000fea000b800000 */
[----:B------:R-:W0:Y:S01]  /*f720*/  LDC.64 R36, c[0x0][0x3c0] ;  /* 0x0000f000ff247b82 */ /* 0x000e220000000a00 */
[----:B------:R-:W-:-:S13]  /*f730*/  PLOP3.LUT P0, PT, PT, PT, PT, 0x8, 0x80 ;  /* 0x000000000080781c */ /* 0x000fda0003f0e170 */
.L_x_295:
[C---:B0-----:R-:W-:Y:S01]  /*f740*/  IMAD.WIDE.U32 R12, R41.reuse, 0x8, R36 ;  /* 0x00000008290c7825 */ /* 0x041fe200078e0024 */
[----:B------:R-:W-:-:S03]  /*f750*/  IADD3 R19, PT, PT, R41, 0x3, RZ ;  /* 0x0000000329137810 */ /* 0x000fc60007ffe0ff */
[----:B------:R-:W-:Y:S02]  /*f760*/  VIADD R11, R41, 0xffffffff ;  /* 0xffffffff290b7836 */ /* 0x000fe40000000000 */
[----:B------:R-:W2:Y:S01]  /*f770*/  LDG.E.64 R12, desc[UR8][R12.64] ;  /* 0x000000080c0c7981 */ /* 0x000ea2000c1e1b00 */
[----:B------:R-:W-:Y:S01]  /*f780*/  IMAD.WIDE.U32 R18, R19, 0x8, R36 ;  /* 0x0000000813127825 */ /* 0x000fe200078e0024 */
[----:B------:R-:W-:-:S03]  /*f790*/  IADD3 R17, PT, PT, R41, 0x2, RZ ;  /* 0x0000000229117810 */ /* 0x000fc60007ffe0ff */
[--C-:B------:R-:W-:Y:S02]  /*f7a0*/  IMAD.WIDE.U32 R10, R11, 0x8, R36.reuse ;  /* 0x000000080b0a7825 */ /* 0x100fe400078e0024 */
[----:B------:R-:W3:Y:S02]  /*f7b0*/  LDG.E.64 R18, desc[UR8][R18.64] ;  /* 0x0000000812127981 */ /* 0x000ee4000c1e1b00 */
[C---:B------:R-:W-:Y:S02]  /*f7c0*/  VIADD R15, R41.reuse, 0x1 ;  /* 0x00000001290f7836 */ /* 0x040fe40000000000 */
[----:B------:R-:W-:Y:S01]  /*f7d0*/  VIADD R25, R41, 0x6 ;  /* 0x0000000629197836 */ /* 0x000fe20000000000 */
[----:B------:R-:W4:Y:S01]  /*f7e0*/  LDG.E.64 R10, desc[UR8][R10.64] ;  /* 0x000000080a0a7981 */ /* 0x000f22000c1e1b00 */
[----:B------:R-:W-:Y:S01]  /*f7f0*/  IMAD.WIDE.U32 R16, R17, 0x8, R36 ;  /* 0x0000000811107825 */ /* 0x000fe200078e0024 */
[----:B------:R-:W-:-:S03]  /*f800*/  IADD3 R23, PT, PT, R41, 0x5, RZ ;  /* 0x0000000529177810 */ /* 0x000fc60007ffe0ff */
[--C-:B------:R-:W-:Y:S02]  /*f810*/  IMAD.WIDE.U32 R24, R25, 0x8, R36.reuse ;  /* 0x0000000819187825 */ /* 0x100fe400078e0024 */
[----:B------:R-:W5:Y:S02]  /*f820*/  LDG.E.64 R16, desc[UR8][R16.64] ;  /* 0x0000000810107981 */ /* 0x000f64000c1e1b00 */
[--C-:B------:R-:W-:Y:S02]  /*f830*/  IMAD.WIDE.U32 R14, R15, 0x8, R36.reuse ;  /* 0x000000080f0e7825 */ /* 0x100fe400078e0024 */
[----:B------:R-:W5:Y:S02]  /*f840*/  LDG.E.64 R24, desc[UR8][R24.64] ;  /* 0x0000000818187981 */ /* 0x000f64000c1e1b00 */
[C---:B------:R-:W-:Y:S02]  /*f850*/  VIADD R21, R41.reuse, 0x4 ;  /* 0x0000000429157836 */ /* 0x040fe40000000000 */
[----:B------:R-:W-:Y:S01]  /*f860*/  VIADD R31, R41, 0x9 ;  /* 0x00000009291f7836 */ /* 0x000fe20000000000 */
[----:B------:R-:W5:Y:S01]  /*f870*/  LDG.E.64 R14, desc[UR8][R14.64] ;  /* 0x000000080e0e7981 */ /* 0x000f62000c1e1b00 */
[----:B------:R-:W-:Y:S01]  /*f880*/  IMAD.WIDE.U32 R20, R21, 0x8, R36 ;  /* 0x0000000815147825 */ /* 0x000fe200078e0024 */
[----:B------:R-:W-:-:S03]  /*f890*/  IADD3 R29, PT, PT, R41, 0x8, RZ ;  /* 0x00000008291d7810 */ /* 0x000fc60007ffe0ff */
[--C-:B------:R-:W-:Y:S02]  /*f8a0*/  IMAD.WIDE.U32 R22, R23, 0x8, R36.reuse ;  /* 0x0000000817167825 */ /* 0x100fe400078e0024 */
[----:B------:R-:W5:Y:S02]  /*f8b0*/  LDG.E.64 R20, desc[UR8][R20.64] ;  /* 0x0000000814147981 */ /* 0x000f64000c1e1b00 */
[--C-:B------:R-:W-:Y:S02]  /*f8c0*/  IMAD.WIDE.U32 R30, R31, 0x8, R36.reuse ;  /* 0x000000081f1e7825 */ /* 0x100fe400078e0024 */
[----:B------:R-:W5:Y:S02]  /*f8d0*/  LDG.E.64 R22, desc[UR8][R22.64] ;  /* 0x0000000816167981 */ /* 0x000f64000c1e1b00 */
[----:B------:R-:W-:Y:S02]  /*f8e0*/  VIADD R27, R41, 0x7 ;  /* 0x00000007291b7836 */ /* 0x000fe40000000000 */
[----:B------:R-:W5:Y:S01]  /*f8f0*/  LDG.E.64 R30, desc[UR8][R30.64] ;  /* 0x000000081e1e7981 */ /* 0x000f62000c1e1b00 */
[----:B------:R-:W-:-:S04]  /*f900*/  IMAD.WIDE.U32 R28, R29, 0x8, R36 ;  /* 0x000000081d1c7825 */ /* 0x000fc800078e0024 */
[--C-:B------:R-:W-:Y:S02]  /*f910*/  IMAD.WIDE.U32 R26, R27, 0x8, R36.reuse ;  /* 0x000000081b1a7825 */ /* 0x100fe400078e0024 */
[----:B------:R-:W5:Y:S02]  /*f920*/  LDG.E.64 R28, desc[UR8][R28.64] ;  /* 0x000000081c1c7981 */ /* 0x000f64000c1e1b00 */
[----:B------:R-:W-:Y:S02]  /*f930*/  VIADD R33, R41, 0xa ;  /* 0x0000000a29217836 */ /* 0x000fe40000000000 */
[----:B------:R-:W5:Y:S02]  /*f940*/  LDG.E.64 R26, desc[UR8][R26.64] ;  /* 0x000000081a1a7981 */ /* 0x000f64000c1e1b00 */
[----:B------:R-:W-:-:S06]  /*f950*/  IMAD.WIDE.U32 R32, R33, 0x8, R36 ;  /* 0x0000000821207825 */ /* 0x000fcc00078e0024 */
[----:B------:R-:W5:Y:S01]  /*f960*/  LDG.E.64 R32, desc[UR8][R32.64] ;  /* 0x0000000820207981 */ /* 0x000f62000c1e1b00 */
[----:B------:R-:W-:-:S04]  /*f970*/  UIADD3 UR4, UPT, UPT, UR4, 0x4, URZ ;  /* 0x0000000404047890 */ /* 0x000fc8000fffe0ff */
[----:B------:R-:W-:Y:S01]  /*f980*/  UISETP.GE.AND UP0, UPT, UR4, -0x3, UPT ;  /* 0xfffffffd0400788c */ /* 0x000fe2000bf06270 */
[----:B------:R-:W-:Y:S01]  /*f990*/  VIADD R41, R41, 0xc ;  /* 0x0000000c29297836 */ /* 0x000fe20000000000 */
[C---:B--2---:R-:W-:Y:S02]  /*f9a0*/  DMUL R12, R34.reuse, R12 ;  /* 0x0000000c220c7228 */ /* 0x044fe40000000000 */
[----:B---3--:R-:W-:-:S06]  /*f9b0*/  DMUL R18, R34, R18 ;  /* 0x0000001222127228 */ /* 0x008fcc0000000000 */
[C---:B----4-:R-:W-:Y:S02]  /*f9c0*/  DFMA R10, R34.reuse, R10, R12 ;  /* 0x0000000a220a722b */ /* 0x050fe4000000000c */
[C---:B-----5:R-:W-:Y:S02]  /*f9d0*/  DFMA R16, R34.reuse, R16, R18 ;  /* 0x000000102210722b */ /* 0x060fe40000000012 */
[----:B------:R-:W-:-:S04]  /*f9e0*/  DMUL R24, R34, R24 ;  /* 0x0000001822187228 */ /* 0x000fc80000000000 */
[C---:B------:R-:W-:Y:S02]  /*f9f0*/  DFMA R10, R34.reuse, R14, R10 ;  /* 0x0000000e220a722b */ /* 0x040fe4000000000a */
[----:B------:R-:W-:-:S06]  /*fa00*/  DFMA R16, R34, R20, R16 ;  /* 0x000000142210722b */ /* 0x000fcc0000000010 */
[----:B------:R-:W-:Y:S02]  /*fa10*/  DADD R8, R10, R8 ;  /* 0x000000000a087229 */ /* 0x000fe40000000008 */
[----:B------:R-:W-:Y:S02]  /*fa20*/  DFMA R22, R34, R22, R24 ;  /* 0x000000162216722b */ /* 0x000fe40000000018 */
[----:B------:R-:W-:Y:S02]  /*fa30*/  DADD R6, R10, R6 ;  /* 0x000000000a067229 */ /* 0x000fe40000000006 */
[----:B------:R-:W-:Y:S02]  /*fa40*/  DMUL R30, R34, R30 ;  /* 0x0000001e221e7228 */ /* 0x000fe40000000000 */
[----:B------:R-:W-:Y:S02]  /*fa50*/  DADD R2, R10, R2 ;  /* 0x000000000a027229 */ /* 0x000fe40000000002 */
[----:B------:R-:W-:-:S02]  /*fa60*/  DADD R8, R8, R16 ;  /* 0x0000000008087229 */ /* 0x000fc40000000010 */
[----:B------:R-:W-:Y:S02]  /*fa70*/  DADD R6, R6, R16 ;  /* 0x0000000006067229 */ /* 0x000fe40000000010 */
[----:B------:R-:W-:Y:S02]  /*fa80*/  DFMA R28, R34, R28, R30 ;  /* 0x0000001c221c722b */ /* 0x000fe4000000001e */
[----:B------:R-:W-:Y:S02]  /*fa90*/  DADD R2, R2, R16 ;  /* 0x0000000002027229 */ /* 0x000fe40000000010 */
[----:B------:R-:W-:-:S04]  /*faa0*/  DFMA R22, R34, R26, R22 ;  /* 0x0000001a2216722b */ /* 0x000fc80000000016 */
[----:B------:R-:W-:-:S04]  /*fab0*/  DFMA R28, R34, R32, R28 ;  /* 0x00000020221c722b */ /* 0x000fc8000000001c */
[--C-:B------:R-:W-:Y:S02]  /*fac0*/  DADD R8, R8, R22.reuse ;  /* 0x0000000008087229 */ /* 0x100fe40000000016 */
[--C-:B------:R-:W-:Y:S02]  /*fad0*/  DADD R6, R6, R22.reuse ;  /* 0x0000000006067229 */ /* 0x100fe40000000016 */
[----:B------:R-:W-:-:S04]  /*fae0*/  DADD R2, R2, R22 ;  /* 0x0000000002027229 */ /* 0x000fc80000000016 */
[--C-:B------:R-:W-:Y:S02]  /*faf0*/  DADD R8, R8, R28.reuse ;  /* 0x0000000008087229 */ /* 0x100fe4000000001c */
[--C-:B------:R-:W-:Y:S02]  /*fb00*/  DADD R6, R6, R28.reuse ;  /* 0x0000000006067229 */ /* 0x100fe4000000001c */
[----:B------:R-:W-:Y:S01]  /*fb10*/  DADD R2, R2, R28 ;  /* 0x0000000002027229 */ /* 0x000fe2000000001c */
[----:B------:R-:W-:Y:S10]  /*fb20*/  BRA.U !UP0, `(.L_x_295) ;  /* 0xfffffffd08047547 */ /* 0x000ff4000b83ffff */
.L_x_294:
[----:B------:R-:W-:-:S04]  /*fb30*/  UIADD3 UR5, UPT, UPT, -UR4, URZ, URZ ;  /* 0x000000ff04057290 */ /* 0x000fc8000fffe1ff */
[----:B------:R-:W-:-:S09]  /*fb40*/  UISETP.GT.AND UP0, UPT, UR5, 0x1, UPT ;  /* 0x000000010500788c */ /* 0x000fd2000bf04270 */
[----:B------:R-:W-:Y:S05]  /*fb50*/  BRA.U !UP0, `(.L_x_296) ;  /* 0x0000000108847547 */ /* 0x000fea000b800000 */
[----:B------:R-:W0:Y:S01]  /*fb60*/  LDC.64 R20, c[0x0][0x3c0] ;  /* 0x0000f000ff147b82 */ /* 0x000e220000000a00 */
[C---:B------:R-:W-:Y:S01]  /*fb70*/  IADD3 R19, PT, PT, R41.reuse, 0x3, RZ ;  /* 0x0000000329137810 */ /* 0x040fe20007ffe0ff */
[C---:B------:R-:W-:Y:S01]  /*fb80*/  VIADD R11, R41.reuse, 0xffffffff ;  /* 0xffffffff290b7836 */ /* 0x040fe20000000000 */
[C---:B------:R-:W-:Y:S01]  /*fb90*/  IADD3 R15, PT, PT, R41.reuse, 0x1, RZ ;  /* 0x00000001290f7810 */ /* 0x040fe20007ffe0ff */
[C---:B------:R-:W-:Y:S02]  /*fba0*/  VIADD R17, R41.reuse, 0x2 ;  /* 0x0000000229117836 */ /* 0x040fe40000000000 */
[----:B0-----:R-:W-:-:S04]  /*fbb0*/  IMAD.WIDE.U32 R12, R41, 0x8, R20 ;  /* 0x00000008290c7825 */ /* 0x001fc800078e0014 */
[--C-:B------:R-:W-:Y:S02]  /*fbc0*/  IMAD.WIDE.U32 R18, R19, 0x8, R20.reuse ;  /* 0x0000000813127825 */ /* 0x100fe400078e0014 */
[----:B------:R-:W2:Y:S02]  /*fbd0*/  LDG.E.64 R12, desc[UR8][R12.64] ;  /* 0x000000080c0c7981 */ /* 0x000ea4000c1e1b00 */
[--C-:B------:R-:W-:Y:S02]  /*fbe0*/  IMAD.WIDE.U32 R10, R11, 0x8, R20.reuse ;  /* 0x000000080b0a7825 */ /* 0x100fe400078e0014 */
[----:B------:R-:W3:Y:S02]  /*fbf0*/  LDG.E.64 R18, desc[UR8][R18.64] ;  /* 0x0000000812127981 */ /* 0x000ee4000c1e1b00 */
[--C-:B------:R-:W-:Y:S02]  /*fc00*/  IMAD.WIDE.U32 R16, R17, 0x8, R20.reuse ;  /* 0x0000000811107825 */ /* 0x100fe400078e0014 */
[----:B------:R-:W4:Y:S02]  /*fc10*/  LDG.E.64 R10, desc[UR8][R10.64] ;  /* 0x000000080a0a7981 */ /* 0x000f24000c1e1b00 */
[----:B------:R-:W-:-:S02]  /*fc20*/  IMAD.WIDE.U32 R14, R15, 0x8, R20 ;  /* 0x000000080f0e7825 */ /* 0x000fc400078e0014 */
[----:B------:R-:W5:Y:S02]  /*fc30*/  LDG.E.64 R16, desc[UR8][R16.64] ;  /* 0x0000000810107981 */ /* 0x000f64000c1e1b00 */
[----:B------:R-:W-:Y:S02]  /*fc40*/  VIADD R23, R41, 0x4 ;  /* 0x0000000429177836 */ /* 0x000fe40000000000 */
[----:B------:R-:W5:Y:S02]  /*fc50*/  LDG.E.64 R14, desc[UR8][R14.64] ;  /* 0x000000080e0e7981 */ /* 0x000f64000c1e1b00 */
[----:B------:R-:W-:-:S06]  /*fc60*/  IMAD.WIDE.U32 R20, R23, 0x8, R20 ;  /* 0x0000000817147825 */ /* 0x000fcc00078e0014 */
[----:B------:R-:W5:Y:S01]  /*fc70*/  LDG.E.64 R20, desc[UR8][R20.64] ;  /* 0x0000000814147981 */ /* 0x000f62000c1e1b00 */
[----:B------:R-:W-:Y:S01]  /*fc80*/  PLOP3.LUT P0, PT, PT, PT, PT, 0x8, 0x80 ;  /* 0x000000000080781c */ /* 0x000fe20003f0e170 */
[----:B------:R-:W-:Y:S01]  /*fc90*/  VIADD R41, R41, 0x6 ;  /* 0x0000000629297836 */ /* 0x000fe20000000000 */
[----:B------:R-:W-:Y:S01]  /*fca0*/  UIADD3 UR4, UPT, UPT, UR4, 0x2, URZ ;  /* 0x0000000204047890 */ /* 0x000fe2000fffe0ff */
[C---:B--2---:R-:W-:Y:S02]  /*fcb0*/  DMUL R12, R34.reuse, R12 ;  /* 0x0000000c220c7228 */ /* 0x044fe40000000000 */
[----:B---3--:R-:W-:-:S06]  /*fcc0*/  DMUL R22, R34, R18 ;  /* 0x0000001222167228 */ /* 0x008fcc0000000000 */
[C---:B----4-:R-:W-:Y:S02]  /*fcd0*/  DFMA R12, R34.reuse, R10, R12 ;  /* 0x0000000a220c722b */ /* 0x050fe4000000000c */
[----:B-----5:R-:W-:-:S06]  /*fce0*/  DFMA R22, R34, R16, R22 ;  /* 0x000000102216722b */ /* 0x020fcc0000000016 */
[C---:B------:R-:W-:Y:S02]  /*fcf0*/  DFMA R12, R34.reuse, R14, R12 ;  /* 0x0000000e220c722b */ /* 0x040fe4000000000c */
[----:B------:R-:W-:-:S06]  /*fd00*/  DFMA R22, R34, R20, R22 ;  /* 0x000000142216722b */ /* 0x000fcc0000000016 */
[--C-:B------:R-:W-:Y:S02]  /*fd10*/  DADD R8, R8, R12.reuse ;  /* 0x0000000008087229 */ /* 0x100fe4000000000c */
[--C-:B------:R-:W-:Y:S02]  /*fd20*/  DADD R6, R6, R12.reuse ;  /* 0x0000000006067229 */ /* 0x100fe4000000000c */
[----:B------:R-:W-:-:S04]  /*fd30*/  DADD R2, R2, R12 ;  /* 0x0000000002027229 */ /* 0x000fc8000000000c */
[--C-:B------:R-:W-:Y:S02]  /*fd40*/  DADD R8, R8, R22.reuse ;  /* 0x0000000008087229 */ /* 0x100fe40000000016 */
[--C-:B------:R-:W-:Y:S02]  /*fd50*/  DADD R6, R6, R22.reuse ;  /* 0x0000000006067229 */ /* 0x100fe40000000016 */
[----:B------:R-:W-:-:S11]  /*fd60*/  DADD R2, R2, R22 ;  /* 0x0000000002027229 */ /* 0x000fd60000000016 */
.L_x_296:
[----:B------:R-:W-:-:S13]  /*fd70*/  ISETP.EQ.AND P1, PT, RZ, UR4, PT ;  /* 0x00000004ff007c0c */ /* 0x000fda000bf22270 */
[----:B------:R-:W-:Y:S05]  /*fd80*/  @!P0 BRA P1, `(.L_x_297) ;  /* 0x0000000000488947 */ /* 0x000fea0000800000 */
.L_x_293:
[C---:B-1----:R-:W-:Y:S01]  /*fd90*/  IMAD.WIDE.U32 R18, R41.reuse, 0x8, R38 ;  /* 0x0000000829127825 */ /* 0x042fe200078e0026 */
[----:B------:R-:W-:-:S04]  /*fda0*/  IADD3 R17, PT, PT, R41, -0x1, RZ ;  /* 0xffffffff29117810 */ /* 0x000fc80007ffe0ff */
[----:B------:R-:W2:Y:S01]  /*fdb0*/  LDG.E.64 R12, desc[UR8][R18.64] ;  /* 0x00000008120c7981 */ /* 0x000ea2000c1e1b00 */
[----:B------:R-:W-:-:S04]  /*fdc0*/  IMAD.WIDE.U32 R16, R17, 0x8, R38 ;  /* 0x0000000811107825 */ /* 0x000fc800078e0026 */
[----:B------:R-:W-:Y:S01]  /*fdd0*/  VIADD R15, R41, 0x1 ;  /* 0x00000001290f7836 */ /* 0x000fe20000000000 */
[----:B------:R-:W3:Y:S03]  /*fde0*/  LDG.E.64 R10, desc[UR8][R16.64] ;  /* 0x00000008100a7981 */ /* 0x000ee6000c1e1b00 */
[----:B------:R-:W-:-:S06]  /*fdf0*/  IMAD.WIDE.U32 R14, R15, 0x8, R38 ;  /* 0x000000080f0e7825 */ /* 0x000fcc00078e0026 */
[----:B------:R-:W4:Y:S01]  /*fe00*/  LDG.E.64 R14, desc[UR8][R14.64] ;  /* 0x000000080e0e7981 */ /* 0x000f22000c1e1b00 */
[----:B------:R-:W-:Y:S01]  /*fe10*/  UIADD3 UR4, UPT, UPT, UR4, 0x1, URZ ;  /* 0x0000000104047890 */ /* 0x000fe2000fffe0ff */
[----:B------:R-:W-:-:S03]  /*fe20*/  VIADD R41, R41, 0x3 ;  /* 0x0000000329297836 */ /* 0x000fc60000000000 */
[----:B------:R-:W-:Y:S01]  /*fe30*/  UISETP.NE.AND UP0, UPT, UR4, URZ, UPT ;  /* 0x000000ff0400728c */ /* 0x000fe2000bf05270 */
[----:B--2---:R-:W-:-:S08]  /*fe40*/  DMUL R12, R34, R12 ;  /* 0x0000000c220c7228 */ /* 0x004fd00000000000 */
[----:B---3--:R-:W-:-:S08]  /*fe50*/  DFMA R10, R34, R10, R12 ;  /* 0x0000000a220a722b */ /* 0x008fd0000000000c */
[----:B----4-:R-:W-:-:S08]  /*fe60*/  DFMA R10, R34, R14, R10 ;  /* 0x0000000e220a722b */ /* 0x010fd0000000000a */
[C---:B------:R-:W-:Y:S02]  /*fe70*/  DADD R8, R10.reuse, R8 ;  /* 0x000000000a087229 */ /* 0x040fe40000000008 */
[C---:B------:R-:W-:Y:S02]  /*fe80*/  DADD R6, R10.reuse, R6 ;  /* 0x000000000a067229 */ /* 0x040fe40000000006 */
[----:B------:R-:W-:Y:S01]  /*fe90*/  DADD R2, R10, R2 ;  /* 0x000000000a027229 */ /* 0x000fe20000000002 */
[----:B------:R-:W-:Y:S10]  /*fea0*/  BRA.U UP0, `(.L_x_293) ;  /* 0xfffffffd00b87547 */ /* 0x000ff4000b83ffff */
.L_x_297:
[----:B------:R2:W-:Y:S04]  /*feb0*/  STS.64 [R5], R8 ;  /* 0x0000000805007388 */ /* 0x0005e80000000a00 */
[----:B------:R2:W-:Y:S04]  /*fec0*/  STS.64 [R5+0x8], R6 ;  /* 0x0000080605007388 */ /* 0x0005e80000000a00 */
[----:B------:R2:W-:Y:S02]  /*fed0*/  STS.64 [R5+0x10], R2 ;  /* 0x0000100205007388 */ /* 0x0005e40000000a00 */
.L_x_0:
[----:B------:R-:W3:Y:S01]  /*fee0*/  LDCU UR4, c[0x0][0x360] ;  /* 0x00006c00ff0477ac */ /* 0x000ee20008000800 */
[----:B--2---:R-:W-:Y:S01]  /*fef0*/  IMAD.MOV.U32 R5, RZ, RZ, 0x3dc6b27f ;  /* 0x3dc6b27fff057424 */ /* 0x004fe200078e00ff */
[----:B------:R-:W2:Y:S01]  /*ff00*/  S2R R7, SR_CgaCtaId ;  /* 0x0000000000077919 */ /* 0x000ea20000008800 */
[----:B------:R-:W-:Y:S01]  /*ff10*/  HFMA2 R26, -RZ, RZ, 0, 0 ;  /* 0x00000000ff1a7431 */ /* 0x000fe200000001ff */
[----:B------:R-:W-:Y:S01]  /*ff20*/  BSSY.RECONVERGENT B0, `(.L_x_298) ;  /* 0x0000024000007945 */ /* 0x000fe20003800200 */
[----:B------:R-:W-:Y:S01]  /*ff30*/  IMAD.MOV.U32 R25, RZ, RZ, 0x40000000 ;  /* 0x40000000ff197424 */ /* 0x000fe200078e00ff */
[----:B------:R-:W-:Y:S01]  /*ff40*/  BAR.SYNC.DEFER_BLOCKING 0x0 ;  /* 0x0000000000007b1d */ /* 0x000fe20000010000 */
[----:B------:R-:W-:Y:S02]  /*ff50*/  MOV R28, 0x10160 ;  /* 0x00010160001c7802 */ /* 0x000fe40000000f00 */
[----:B---3--:R-:W-:-:S04]  /*ff60*/  I2FP.F32.U32 R2, UR4 ;  /* 0x0000000400027c45 */ /* 0x008fc80008201000 */
[C---:B------:R-:W-:Y:S02]  /*ff70*/  IADD3 R0, PT, PT, R2.reuse, -0x3f3504f3, RZ ;  /* 0xc0cafb0d02007810 */ /* 0x040fe40007ffe0ff */
[----:B------:R-:W-:Y:S02]  /*ff80*/  ISETP.GT.U32.AND P0, PT, R2, 0x7f7fffff, PT ;  /* 0x7f7fffff0200780c */ /* 0x000fe40003f04070 */
[----:B0-----:R-:W-:-:S05]  /*ff90*/  LOP3.LUT R3, R0, 0xff800000, RZ, 0xc0, !PT ;  /* 0xff80000000037812 */ /* 0x001fca00078ec0ff */
[----:B------:R-:W-:-:S04]  /*ffa0*/  IMAD.IADD R0, R2, 0x1, -R3 ;  /* 0x0000000102007824 */ /* 0x000fc800078e0a03 */
[----:B------:R-:W-:Y:S01]  /*ffb0*/  FADD R4, R0, -1 ;  /* 0xbf80000000047421 */ /* 0x000fe20000000000 */
[----:B------:R-:W-:Y:S02]  /*ffc0*/  I2FP.F32.S32 R0, R3 ;  /* 0x0000000300007245 */ /* 0x000fe40000201400 */
[----:B------:R-:W-:Y:S01]  /*ffd0*/  MOV R3, 0x7f800000 ;  /* 0x7f80000000037802 */ /* 0x000fe20000000f00 */
[----:B------:R-:W-:Y:S02]  /*ffe0*/  FFMA R5, R4, R5, -0.16845393180847167969 ;  /* 0xbe2c7f3004057423 */ /* 0x000fe40000000005 */
[----:B------:R-:W-:Y:S02]  /*fff0*/  FFMA R0, R0, 1.1920928955078125e-07, RZ ;  /* 0x3400000000007823 */ /* 0x000fe400000000ff */
[----:B------:R-:W-:-:S04]  /*10000*/  FFMA R5, R4, R5, 0.1716887056827545166 ;  /* 0x3e2fcf2a04057423 */ /* 0x000fc80000000005 */
[----:B------:R-:W-:-:S04]  /*10010*/  FFMA R5, R4, R5, -0.17900948226451873779 ;  /* 0xbe374e4304057423 */ /* 0x000fc80000000005 */
[----:B------:R-:W-:-:S04]  /*10020*/  FFMA R5, R4, R5, 0.20512372255325317383 ;  /* 0x3e520bf404057423 */ /* 0x000fc80000000005 */
[----:B------:R-:W-:-:S04]  /*10030*/  FFMA R5, R4, R5, -0.24046532809734344482 ;  /* 0xbe763c8b04057423 */ /* 0x000fc80000000005 */
[----:B------:R-:W-:-:S04]  /*10040*/  FFMA R5, R4, R5, 0.28857114911079406738 ;  /* 0x3e93bf9904057423 */ /* 0x000fc80000000005 */
[----:B------:R-:W-:-:S04]  /*10050*/  FFMA R5, R4, R5, -0.36067417263984680176 ;  /* 0xbeb8aa4904057423 */ /* 0x000fc80000000005 */
[----:B------:R-:W-:-:S04]  /*10060*/  FFMA R5, R4, R5, 0.48089820146560668945 ;  /* 0x3ef6384a04057423 */ /* 0x000fc80000000005 */
[----:B------:R-:W-:-:S04]  /*10070*/  FFMA R5, R4, R5, -0.72134751081466674805 ;  /* 0xbf38aa3b04057423 */ /* 0x000fc80000000005 */
[----:B------:R-:W-:-:S04]  /*10080*/  FMUL R5, R4, R5 ;  /* 0x0000000504057220 */ /* 0x000fc80000400000 */
[----:B------:R-:W-:-:S04]  /*10090*/  FMUL R5, R4, R5 ;  /* 0x0000000504057220 */ /* 0x000fc80000400000 */
[----:B------:R-:W-:Y:S01]  /*100a0*/  FFMA R5, R4, 1.4426950216293334961, R5 ;  /* 0x3fb8aa3b04057823 */ /* 0x000fe20000000005 */
[----:B------:R-:W-:-:S03]  /*100b0*/  MOV R4, 0x400 ;  /* 0x0000040000047802 */ /* 0x000fc60000000f00 */
[----:B------:R-:W-:Y:S01]  /*100c0*/  FADD R5, R0, R5 ;  /* 0x0000000500057221 */ /* 0x000fe20000000000 */
[----:B------:R-:W-:Y:S01]  /*100d0*/  @P0 FFMA R5, R2, R3, +INF ;  /* 0x7f80000002050423 */ /* 0x000fe20000000003 */
[----:B------:R-:W0:Y:S01]  /*100e0*/  S2R R0, SR_TID.X ;  /* 0x0000000000007919 */ /* 0x000e220000002100 */
[----:B--2---:R-:W-:-:S04]  /*100f0*/  LEA R7, R7, R4, 0x18 ;  /* 0x0000000407077211 */ /* 0x004fc800078ec0ff */
[----:B------:R-:W2:Y:S08]  /*10100*/  F2I.FLOOR.NTZ R5, R5 ;  /* 0x0000000500057305 */ /* 0x000eb00000207100 */
[----:B--2---:R-:W2:Y:S02]  /*10110*/  I2F.F64 R2, R5 ;  /* 0x0000000500027312 */ /* 0x004ea40000201c00 */
[----:B--2---:R-:W-:-:S02]  /*10120*/  IMAD.MOV.U32 R29, RZ, RZ, R2 ;  /* 0x000000ffff1d7224 */ /* 0x004fc400078e0002 */
[----:B------:R-:W-:Y:S02]  /*10130*/  IMAD.MOV.U32 R30, RZ, RZ, R3 ;  /* 0x000000ffff1e7224 */ /* 0x000fe400078e0003 */
[----:B0-----:R-:W-:-:S07]  /*10140*/  IMAD R2, R0, 0x18, R7 ;  /* 0x0000001800027824 */ /* 0x001fce00078e0207 */
[----:B-1---5:R-:W-:Y:S05]  /*10150*/  CALL.REL.NOINC `($_Z17kernelPPnewPlayerPddddddPKdS1_S1_iiS1_S1_S1_S1_iS1_S1_S1_S1_S1_iPKiS1_S1_$__internal_accurate_pow) ;  /* 0x0000000c00ec7944 */ /* 0x022fea0003c00000 */
[----:B------:R-:W-:Y:S05]  /*10160*/  BSYNC.RECONVERGENT B0 ;  /* 0x0000000000007941 */ /* 0x000fea0003800200 */
.L_x_298:
[----:B------:R-:W-:Y:S01]  /*10170*/  ISETP.NE.AND P0, PT, R5, RZ, PT ;  /* 0x000000ff0500720c */ /* 0x000fe20003f05270 */
[----:B------:R-:W-:Y:S03]  /*10180*/  BSSY.RECONVERGENT B0, `(.L_x_299) ;  /* 0x0000014000007945 */ /* 0x000fe60003800200 */
[----:B------:R-:W-:Y:S02]  /*10190*/  FSEL R27, R27, 1.875, P0 ;  /* 0x3ff000001b1b7808 */ /* 0x000fe40000000000 */
[----:B------:R-:W-:-:S04]  /*101a0*/  FSEL R26, R26, RZ, P0 ;  /* 0x000000ff1a1a7208 */ /* 0x000fc80000000000 */
[----:B------:R-:W0:Y:S02]  /*101b0*/  F2I.U32.F64.TRUNC R27, R26 ;  /* 0x0000001a001b7311 */ /* 0x000e24000030d000 */
[----:B0-----:R-:W-:-:S05]  /*101c0*/  IMAD.IADD R3, R27, 0x1, R0 ;  /* 0x000000011b037824 */ /* 0x001fca00078e0200 */
[----:B------:R-:W-:-:S13]  /*101d0*/  ISETP.GE.U32.AND P0, PT, R3, UR4, PT ;  /* 0x0000000403007c0c */ /* 0x000fda000bf06070 */
[----:B------:R-:W-:Y:S05]  /*101e0*/  @P0 BRA `(.L_x_300) ;  /* 0x0000000000340947 */ /* 0x000fea0003800000 */
[----:B------:R-:W-:Y:S01]  /*101f0*/  IMAD R3, R27, 0x18, R2 ;  /* 0x000000181b037824 */ /* 0x000fe200078e0202 */
[----:B------:R-:W-:Y:S04]  /*10200*/  LDS.64 R6, [R2] ;  /* 0x0000000002067984 */ /* 0x000fe80000000a00 */
[----:B------:R-:W0:Y:S04]  /*10210*/  LDS.64 R4, [R3] ;  /* 0x0000000003047984 */ /* 0x000e280000000a00 */
[----:B------:R-:W-:Y:S04]  /*10220*/  LDS.64 R8, [R2+0x8] ;  /* 0x0000080002087984 */ /* 0x000fe80000000a00 */
[----:B------:R-:W-:Y:S01]  /*10230*/  LDS.64 R10, [R2+0x10] ;  /* 0x00001000020a7984 */ /* 0x000fe20000000a00 */
[----:B0-----:R-:W-:-:S07]  /*10240*/  DADD R4, R4, R6 ;  /* 0x0000000004047229 */ /* 0x001fce0000000006 */
[----:B------:R-:W-:Y:S04]  /*10250*/  STS.64 [R2], R4 ;  /* 0x0000000402007388 */ /* 0x000fe80000000a00 */
[----:B------:R-:W0:Y:S02]  /*10260*/  LDS.64 R6, [R3+0x8] ;  /* 0x0000080003067984 */ /* 0x000e240000000a00 */
[----:B0-----:R-:W-:-:S07]  /*10270*/  DADD R6, R6, R8 ;  /* 0x0000000006067229 */ /* 0x001fce0000000008 */
[----:B------:R-:W-:Y:S04]  /*10280*/  STS.64 [R2+0x8], R6 ;  /* 0x0000080602007388 */ /* 0x000fe80000000a00 */
[----:B------:R-:W0:Y:S02]  /*10290*/  LDS.64 R8, [R3+0x10] ;  /* 0x0000100003087984 */ /* 0x000e240000000a00 */
[----:B0-----:R-:W-:-:S07]  /*102a0*/  DADD R8, R8, R10 ;  /* 0x0000000008087229 */ /* 0x001fce000000000a */
[----:B------:R0:W-:Y:S04]  /*102b0*/  STS.64 [R2+0x10], R8 ;  /* 0x0000100802007388 */ /* 0x0001e80000000a00 */
.L_x_300:
[----:B------:R-:W-:Y:S05]  /*102c0*/  BSYNC.RECONVERGENT B0 ;  /* 0x0000000000007941 */ /* 0x000fea0003800200 */
.L_x_299:
[----:B------:R-:W-:Y:S01]  /*102d0*/  BAR.SYNC.DEFER_BLOCKING 0x0 ;  /* 0x0000000000007b1d */ /* 0x000fe20000010000 */
[----:B------:R-:W-:-:S13]  /*102e0*/  ISETP.GE.U32.AND P0, PT, R27, 0x2, PT ;  /* 0x000000021b00780c */ /* 0x000fda0003f06070 */
[----:B------:R-:W-:Y:S05]  /*102f0*/  @!P0 BRA `(.L_x_301) ;  /* 0x0000000000548947 */ /* 0x000fea0003800000 */
.L_x_303:
[----:B------:R-:W-:-:S04]  /*10300*/  SHF.R.U32.HI R13, RZ, 0x1, R27 ;  /* 0x00000001ff0d7819 */ /* 0x000fc8000001161b */
[----:B------:R-:W-:-:S13]  /*10310*/  ISETP.GE.U32.AND P0, PT, R0, R13, PT ;  /* 0x0000000d0000720c */ /* 0x000fda0003f06070 */
[----:B-1----:R-:W-:Y:S05]  /*10320*/  @P0 BRA `(.L_x_302) ;  /* 0x0000000000340947 */ /* 0x002fea0003800000 */
[----:B------:R-:W-:Y:S01]  /*10330*/  IMAD R3, R13, 0x18, R2 ;  /* 0x000000180d037824 */ /* 0x000fe200078e0202 */
[----:B------:R-:W-:Y:S04]  /*10340*/  LDS.64 R6, [R2] ;  /* 0x0000000002067984 */ /* 0x000fe80000000a00 */
[----:B------:R-:W1:Y:S04]  /*10350*/  LDS.64 R4, [R3] ;  /* 0x0000000003047984 */ /* 0x000e680000000a00 */
[----:B0-----:R-:W-:Y:S04]  /*10360*/  LDS.64 R8, [R2+0x8] ;  /* 0x0000080002087984 */ /* 0x001fe80000000a00 */
[----:B------:R-:W-:Y:S01]  /*10370*/  LDS.64 R10, [R2+0x10] ;  /* 0x00001000020a7984 */ /* 0x000fe20000000a00 */
[----:B-1----:R-:W-:-:S07]  /*10380*/  DADD R4, R4, R6 ;  /* 0x0000000004047229 */ /* 0x002fce0000000006 */
[----:B------:R-:W-:Y:S04]  /*10390*/  STS.64 [R2], R4 ;  /* 0x0000000402007388 */ /* 0x000fe80000000a00 */
[----:B------:R-:W0:Y:S02]  /*103a0*/  LDS.64 R6, [R3+0x8] ;  /* 0x0000080003067984 */ /* 0x000e240000000a00 */
[----:B0-----:R-:W-:-:S07]  /*103b0*/  DADD R6, R6, R8 ;  /* 0x0000000006067229 */ /* 0x001fce0000000008 */
[----:B------:R-:W-:Y:S04]  /*103c0*/  STS.64 [R2+0x8], R6 ;  /* 0x0000080602007388 */ /* 0x000fe80000000a00 */
[----:B------:R-:W0:Y:S02]  /*103d0*/  LDS.64 R8, [R3+0x10] ;  /* 0x0000100003087984 */ /* 0x000e240000000a00 */
[----:B0-----:R-:W-:-:S07]  /*103e0*/  DADD R8, R8, R10 ;  /* 0x0000000008087229 */ /* 0x001fce000000000a */
[----:B------:R1:W-:Y:S04]  /*103f0*/  STS.64 [R2+0x10], R8 ;  /* 0x0000100802007388 */ /* 0x0003e80000000a00 */
.L_x_302:
[----:B------:R-:W-:Y:S01]  /*10400*/  ISETP.GT.U32.AND P0, PT, R27, 0x3, PT ;  /* 0x000000031b00780c */ /* 0x000fe20003f04070 */
[----:B------:R-:W-:Y:S05]  /*10410*/  WARPSYNC.ALL ;  /* 0x0000000000007948 */ /* 0x000fea0003800000 */
[----:B------:R-:W-:Y:S01]  /*10420*/  BAR.SYNC.DEFER_BLOCKING 0x0 ;  /* 0x0000000000007b1d */ /* 0x000fe20000010000 */
[----:B------:R-:W-:-:S06]  /*10430*/  MOV R27, R13 ;  /* 0x0000000d001b7202 */ /* 0x000fcc0000000f00 */
[----:B------:R-:W-:Y:S05]  /*10440*/  @P0 BRA `(.L_x_303) ;  /* 0xfffffffc00ac0947 */ /* 0x000fea000383ffff */
.L_x_301:
[----:B------:R-:W-:-:S13]  /*10450*/  ISETP.NE.AND P0, PT, R0, RZ, PT ;  /* 0x000000ff0000720c */ /* 0x000fda0003f05270 */
[----:B------:R-:W-:Y:S05]  /*10460*/  @P0 EXIT ;  /* 0x000000000000094d */ /* 0x000fea0003800000 */
[----:B------:R-:W2:Y:S01]  /*10470*/  S2UR UR5, SR_CgaCtaId ;  /* 0x00000000000579c3 */ /* 0x000ea20000008800 */
[----:B------:R-:W-:Y:S01]  /*10480*/  UMOV UR4, 0x400 ;  /* 0x0000040000047882 */ /* 0x000fe20000000000 */
[----:B------:R-:W3:Y:S06]  /*10490*/  S2R R0, SR_CTAID.X ;  /* 0x0000000000007919 */ /* 0x000eec0000002500 */
[----:B------:R-:W4:Y:S01]  /*104a0*/  LDC.64 R12, c[0x0][0x380] ;  /* 0x0000e000ff0c7b82 */ /* 0x000f220000000a00 */
[----:B--2---:R-:W-:-:S09]  /*104b0*/  ULEA UR4, UR5, UR4, 0x18 ;  /* 0x0000000405047291 */ /* 0x004fd2000f8ec0ff */
[----:B------:R-:W2:Y:S01]  /*104c0*/  LDS.128 R4, [UR4] ;  /* 0x00000004ff047984 */ /* 0x000ea20008000c00 */
[----:B---3--:R-:W-:-:S03]  /*104d0*/  IMAD R3, R0, 0x3, RZ ;  /* 0x0000000300037824 */ /* 0x008fc600078e02ff */
[----:B------:R-:W3:Y:S01]  /*104e0*/  LDS.64 R10, [UR4+0x10] ;  /* 0x00001004ff0a7984 */ /* 0x000ee20008000a00 */
[C---:B01----:R-:W-:Y:S02]  /*104f0*/  VIADD R9, R3.reuse, 0x1 ;  /* 0x0000000103097836 */ /* 0x043fe40000000000 */
[C---:B------:R-:W-:Y:S02]  /*10500*/  VIADD R15, R3.reuse, 0x2 ;  /* 0x00000002030f7836 */ /* 0x040fe40000000000 */
[----:B----4-:R-:W-:-:S04]  /*10510*/  IMAD.WIDE.U32 R2, R3, 0x8, R12 ;  /* 0x0000000803027825 */ /* 0x010fc800078e000c */
[----:B------:R-:W-:-:S04]  /*10520*/  IMAD.WIDE.U32 R8, R9, 0x8, R12 ;  /* 0x0000000809087825 */ /* 0x000fc800078e000c */
[----:B------:R-:W-:Y:S01]  /*10530*/  IMAD.WIDE.U32 R12, R15, 0x8, R12 ;  /* 0x000000080f0c7825 */ /* 0x000fe200078e000c */
[----:B--2---:R-:W-:Y:S04]  /*10540*/  STG.E.64 desc[UR8][R2.64], R4 ;  /* 0x0000000402007986 */ /* 0x004fe8000c101b08 */
[----:B------:R-:W-:Y:S04]  /*10550*/  STG.E.64 desc[UR8][R8.64], R6 ;  /* 0x0000000608007986 */ /* 0x000fe8000c101b08 */
[----:B---3--:R-:W-:Y:S01]  /*10560*/  STG.E.64 desc[UR8][R12.64], R10 ;  /* 0x0000000a0c007986 */ /* 0x008fe2000c101b08 */
[----:B------:R-:W-:Y:S05]  /*10570*/  EXIT ;  /* 0x000000000000794d */ /* 0x000fea0003800000 */
        .weak           $__internal_0_$__cuda_sm20_dblrcp_rn_slowpath_v3
        .type           $__internal_0_$__cuda_sm20_dblrcp_rn_slowpath_v3,@function
        .size           $__internal_0_$__cuda_sm20_dblrcp_rn_slowpath_v3,($__internal_1_$__cuda_sm20_div_rn_f64_full - $__internal_0_$__cuda_sm20_dblrcp_rn_slowpath_v3)
$__internal_0_$__cuda_sm20_dblrcp_rn_slowpath_v3:
[----:B------:R-:W-:Y:S01]  /*10580*/  DSETP.GTU.AND P2, PT, |R54|, +INF , PT ;  /* 0x7ff000003600742a */ /* 0x000fe20003f4c200 */
[----:B------:R-:W-:-:S13]  /*10590*/  BSSY.RECONVERGENT B3, `(.L_x_304) ;  /* 0x0000024000037945 */ /* 0x000fda0003800200 */
[----:B------:R-:W-:Y:S05]  /*105a0*/  @P2 BRA `(.L_x_305) ;  /* 0x0000000000802947 */ /* 0x000fea0003800000 */
[----:B------:R-:W-:-:S04]  /*105b0*/  LOP3.LUT R30, R55, 0x7fffffff, RZ, 0xc0, !PT ;  /* 0x7fffffff371e7812 */ /* 0x000fc800078ec0ff */
[----:B------:R-:W-:-:S04]  /*105c0*/  IADD3 R28, PT, PT, R30, -0x1, RZ ;  /* 0xffffffff1e1c7810 */ /* 0x000fc80007ffe0ff */
[----:B------:R-:W-:-:S13]  /*105d0*/  ISETP.GE.U32.AND P2, PT, R28, 0x7fefffff, PT ;  /* 0x7fefffff1c00780c */ /* 0x000fda0003f46070 */
[----:B------:R-:W-:Y:S01]  /*105e0*/  @P2 LOP3.LUT R29, R55, 0x7ff00000, RZ, 0x3c, !PT ;  /* 0x7ff00000371d2812 */ /* 0x000fe200078e3cff */
[----:B------:R-:W-:Y:S01]  /*105f0*/  @P2 IMAD.MOV.U32 R28, RZ, RZ, RZ ;  /* 0x000000ffff1c2224 */ /* 0x000fe200078e00ff */
[----:B------:R-:W-:Y:S06]  /*10600*/  @P2 BRA `(.L_x_306) ;  /* 0x0000000000702947 */ /* 0x000fec0003800000 */
[----:B------:R-:W-:-:S13]  /*10610*/  ISETP.GE.U32.AND P2, PT, R30, 0x1000001, PT ;  /* 0x010000011e00780c */ /* 0x000fda0003f46070 */
[----:B------:R-:W-:Y:S05]  /*10620*/  @!P2 BRA `(.L_x_307) ;  /* 0x000000000038a947 */ /* 0x000fea0003800000 */
[----:B------:R-:W-:Y:S01]  /*10630*/  VIADD R29, R55, 0xc0200000 ;  /* 0xc0200000371d7836 */ /* 0x000fe20000000000 */
[----:B------:R-:W-:Y:S01]  /*10640*/  MOV R28, R54 ;  /* 0x00000036001c7202 */ /* 0x000fe20000000f00 */
[----:B------:R-:W-:Y:S02]  /*10650*/  IMAD.MOV.U32 R30, RZ, RZ, R25 ;  /* 0x000000ffff1e7224 */ /* 0x000fe400078e0019 */
[----:B------:R-:W0:Y:S04]  /*10660*/  MUFU.RCP64H R31, R29 ;  /* 0x0000001d001f7308 */ /* 0x000e280000001800 */
[----:B0-----:R-:W-:-:S08]  /*10670*/  DFMA R52, -R28, R30, 1 ;  /* 0x3ff000001c34742b */ /* 0x001fd0000000011e */
[----:B------:R-:W-:-:S08]  /*10680*/  DFMA R52, R52, R52, R52 ;  /* 0x000000343434722b */ /* 0x000fd00000000034 */
[----:B------:R-:W-:-:S08]  /*10690*/  DFMA R52, R30, R52, R30 ;  /* 0x000000341e34722b */ /* 0x000fd0000000001e */
[----:B------:R-:W-:-:S08]  /*106a0*/  DFMA R30, -R28, R52, 1 ;  /* 0x3ff000001c1e742b */ /* 0x000fd00000000134 */
[----:B------:R-:W-:-:S08]  /*106b0*/  DFMA R30, R52, R30, R52 ;  /* 0x0000001e341e722b */ /* 0x000fd00000000034 */
[----:B------:R-:W-:-:S08]  /*106c0*/  DMUL R30, R30, 2.2250738585072013831e-308 ;  /* 0x001000001e1e7828 */ /* 0x000fd00000000000 */
[----:B------:R-:W-:-:S08]  /*106d0*/  DFMA R52, -R54, R30, 1 ;  /* 0x3ff000003634742b */ /* 0x000fd0000000011e */
[----:B------:R-:W-:-:S08]  /*106e0*/  DFMA R52, R52, R52, R52 ;  /* 0x000000343434722b */ /* 0x000fd00000000034 */
[----:B------:R-:W-:Y:S01]  /*106f0*/  DFMA R28, R30, R52, R30 ;  /* 0x000000341e1c722b */ /* 0x000fe2000000001e */
[----:B------:R-:W-:Y:S10]  /*10700*/  BRA `(.L_x_306) ;  /* 0x0000000000307947 */ /* 0x000ff40003800000 */
.L_x_307:
[----:B------:R-:W-:Y:S01]  /*10710*/  DMUL R30, R54, 8.11296384146066816958e+31 ;  /* 0x46900000361e7828 */ /* 0x000fe20000000000 */
[----:B------:R-:W-:-:S05]  /*10720*/  IMAD.MOV.U32 R28, RZ, RZ, R25 ;  /* 0x000000ffff1c7224 */ /* 0x000fca00078e0019 */
[----:B------:R-:W0:Y:S02]  /*10730*/  MUFU.RCP64H R29, R31 ;  /* 0x0000001f001d7308 */ /* 0x000e240000001800 */
[----:B0-----:R-:W-:-:S08]  /*10740*/  DFMA R52, -R30, R28, 1 ;  /* 0x3ff000001e34742b */ /* 0x001fd0000000011c */
[----:B------:R-:W-:-:S08]  /*10750*/  DFMA R52, R52, R52, R52 ;  /* 0x000000343434722b */ /* 0x000fd00000000034 */
[----:B------:R-:W-:-:S08]  /*10760*/  DFMA R52, R28, R52, R28 ;  /* 0x000000341c34722b */ /* 0x000fd0000000001c */
[----:B------:R-:W-:-:S08]  /*10770*/  DFMA R28, -R30, R52, 1 ;  /* 0x3ff000001e1c742b */ /* 0x000fd00000000134 */
[----:B------:R-:W-:-:S08]  /*10780*/  DFMA R28, R52, R28, R52 ;  /* 0x0000001c341c722b */ /* 0x000fd00000000034 */
[----:B------:R-:W-:Y:S01]  /*10790*/  DMUL R28, R28, 8.11296384146066816958e+31 ;  /* 0x469000001c1c7828 */ /* 0x000fe20000000000 */
[----:B------:R-:W-:Y:S10]  /*107a0*/  BRA `(.L_x_306) ;  /* 0x0000000000087947 */ /* 0x000ff40003800000 */
.L_x_305:
[----:B------:R-:W-:Y:S02]  /*107b0*/  LOP3.LUT R29, R55, 0x80000, RZ, 0xfc, !PT ;  /* 0x00080000371d7812 */ /* 0x000fe400078efcff */
[----:B------:R-:W-:-:S07]  /*107c0*/  MOV R28, R54 ;  /* 0x00000036001c7202 */ /* 0x000fce0000000f00 */
.L_x_306:
[----:B------:R-:W-:Y:S05]  /*107d0*/  BSYNC.RECONVERGENT B3 ;  /* 0x0000000000037941 */ /* 0x000fea0003800200 */
.L_x_304:
[----:B------:R-:W-:Y:S01]  /*107e0*/  IMAD.MOV.U32 R72, RZ, RZ, R28 ;  /* 0x000000ffff487224 */ /* 0x000fe200078e001c */
[----:B------:R-:W-:Y:S01]  /*107f0*/  MOV R28, R56 ;  /* 0x00000038001c7202 */ /* 0x000fe20000000f00 */
[----:B------:R-:W-:Y:S02]  /*10800*/  IMAD.MOV.U32 R73, RZ, RZ, R29 ;  /* 0x000000ffff497224 */ /* 0x000fe400078e001d */
[----:B------:R-:W-:-:S04]  /*10810*/  IMAD.MOV.U32 R29, RZ, RZ, 0x0 ;  /* 0x00000000ff1d7424 */ /* 0x000fc800078e00ff */
[----:B------:R-:W-:Y:S05]  /*10820*/  RET.REL.NODEC R28 `(_Z17kernelPPnewPlayerPddddddPKdS1_S1_iiS1_S1_S1_S1_iS1_S1_S1_S1_S1_iPKiS1_S1_) ;  /* 0xfffffef41cf47950 */ /* 0x000fea0003c3ffff */
        .weak           $__internal_1_$__cuda_sm20_div_rn_f64_full
        .type           $__internal_1_$__cuda_sm20_div_rn_f64_full,@function
        .size           $__internal_1_$__cuda_sm20_div_rn_f64_full,($__internal_2_$__cuda_sm20_dsqrt_rn_f64_mediumpath_v1 - $__internal_1_$__cuda_sm20_div_rn_f64_full)
$__internal_1_$__cuda_sm20_div_rn_f64_full:
[C---:B------:R-:W-:Y:S01]  /*10830*/  FSETP.GEU.AND P2, PT, |R209|.reuse, 1.469367938527859385e-39, PT ;  /* 0x00100000d100780b */ /* 0x040fe20003f4e200 */
[----:B------:R-:W-:Y:S01]  /*10840*/  IMAD.MOV.U32 R27, RZ, RZ, 0x1ca00000 ;  /* 0x1ca00000ff1b7424 */ /* 0x000fe200078e00ff */
[----:B------:R-:W-:Y:S01]  /*10850*/  LOP3.LUT R206, R209, 0x800fffff, RZ, 0xc0, !PT ;  /* 0x800fffffd1ce7812 */ /* 0x000fe200078ec0ff */
[----:B------:R-:W-:Y:S01]  /*10860*/  IMAD.MOV.U32 R212, RZ, RZ, R210 ;  /* 0x000000ffffd47224 */ /* 0x000fe200078e00d2 */
[----:B------:R-:W-:Y:S01]  /*10870*/  MOV R214, 0x1 ;  /* 0x0000000100d67802 */ /* 0x000fe20000000f00 */
[----:B------:R-:W-:Y:S01]  /*10880*/  BSSY.RECONVERGENT B2, `(.L_x_308) ;  /* 0x0000057000027945 */ /* 0x000fe20003800200 */
[----:B------:R-:W-:Y:S01]  /*10890*/  LOP3.LUT R207, R206, 0x3ff00000, RZ, 0xfc, !PT ;  /* 0x3ff00000cecf7812 */ /* 0x000fe200078efcff */
[----:B------:R-:W-:Y:S01]  /*108a0*/  IMAD.MOV.U32 R206, RZ, RZ, R208 ;  /* 0x000000ffffce7224 */ /* 0x000fe200078e00d0 */
[C---:B------:R-:W-:Y:S02]  /*108b0*/  FSETP.GEU.AND P3, PT, |R211|.reuse, 1.469367938527859385e-39, PT ;  /* 0x00100000d300780b */ /* 0x040fe40003f6e200 */
[----:B------:R-:W-:-:S03]  /*108c0*/  LOP3.LUT R25, R211, 0x7ff00000, RZ, 0xc0, !PT ;  /* 0x7ff00000d3197812 */ /* 0x000fc600078ec0ff */
[----:B------:R-:W-:-:S06]  /*108d0*/  @!P2 DMUL R206, R208, 8.98846567431157953865e+307 ;  /* 0x7fe00000d0cea828 */ /* 0x000fcc0000000000 */
[----:B------:R-:W0:Y:S02]  /*108e0*/  MUFU.RCP64H R215, R207 ;  /* 0x000000cf00d77308 */ /* 0x000e240000001800 */
[----:B0-----:R-:W-:-:S08]  /*108f0*/  DFMA R28, R214, -R206, 1 ;  /* 0x3ff00000d61c742b */ /* 0x001fd000000008ce */
[----:B------:R-:W-:-:S08]  /*10900*/  DFMA R28, R28, R28, R28 ;  /* 0x0000001c1c1c722b */ /* 0x000fd0000000001c */
[----:B------:R-:W-:Y:S01]  /*10910*/  DFMA R214, R214, R28, R214 ;  /* 0x0000001cd6d6722b */ /* 0x000fe200000000d6 */
[C---:B------:R-:W-:Y:S02]  /*10920*/  @!P3 LOP3.LUT R28, R209.reuse, 0x7ff00000, RZ, 0xc0, !PT ;  /* 0x7ff00000d11cb812 */ /* 0x040fe400078ec0ff */
[----:B------:R-:W-:Y:S02]  /*10930*/  LOP3.LUT R29, R209, 0x7ff00000, RZ, 0xc0, !PT ;  /* 0x7ff00000d11d7812 */ /* 0x000fe400078ec0ff */
[C---:B------:R-:W-:Y:S02]  /*10940*/  @!P3 ISETP.GE.U32.AND P4, PT, R25.reuse, R28, PT ;  /* 0x0000001c1900b20c */ /* 0x040fe40003f86070 */
[----:B------:R-:W-:Y:S01]  /*10950*/  ISETP.GE.U32.AND P5, PT, R25, R29, PT ;  /* 0x0000001d1900720c */ /* 0x000fe20003fa6070 */
[----:B------:R-:W-:Y:S01]  /*10960*/  DFMA R226, R214, -R206, 1 ;  /* 0x3ff00000d6e2742b */ /* 0x000fe200000008ce */
[C---:B------:R-:W-:Y:S02]  /*10970*/  @!P3 SEL R31, R27.reuse, 0x63400000, !P4 ;  /* 0x634000001b1fb807 */ /* 0x040fe40006000000 */
[----:B------:R-:W-:-:S02]  /*10980*/  SEL R30, R27, 0x63400000, !P5 ;  /* 0x634000001b1e7807 */ /* 0x000fc40006800000 */
[--C-:B------:R-:W-:Y:S02]  /*10990*/  @!P3 LOP3.LUT R28, R31, 0x80000000, R211.reuse, 0xf8, !PT ;  /* 0x800000001f1cb812 */ /* 0x100fe400078ef8d3 */
[----:B------:R-:W-:Y:S01]  /*109a0*/  LOP3.LUT R213, R30, 0x800fffff, R211, 0xf8, !PT ;  /* 0x800fffff1ed57812 */ /* 0x000fe200078ef8d3 */
[----:B------:R-:W-:Y:S01]  /*109b0*/  DFMA R226, R214, R226, R214 ;  /* 0x000000e2d6e2722b */ /* 0x000fe200000000d6 */
[----:B------:R-:W-:Y:S01]  /*109c0*/  @!P3 LOP3.LUT R31, R28, 0x100000, RZ, 0xfc, !PT ;  /* 0x001000001c1fb812 */ /* 0x000fe200078efcff */
[----:B------:R-:W-:Y:S01]  /*109d0*/  IMAD.MOV.U32 R28, RZ, RZ, R25 ;  /* 0x000000ffff1c7224 */ /* 0x000fe200078e0019 */
[----:B------:R-:W-:Y:S02]  /*109e0*/  @!P3 MOV R30, RZ ;  /* 0x000000ff001eb202 */ /* 0x000fe40000000f00 */
[----:B------:R-:W-:-:S04]  /*109f0*/  @!P2 LOP3.LUT R29, R207, 0x7ff00000, RZ, 0xc0, !PT ;  /* 0x7ff00000cf1da812 */ /* 0x000fc800078ec0ff */
[----:B------:R-:W-:-:S08]  /*10a00*/  @!P3 DFMA R212, R212, 2, -R30 ;  /* 0x40000000d4d4b82b */ /* 0x000fd0000000081e */
[----:B------:R-:W-:Y:S02]  /*10a10*/  DMUL R30, R226, R212 ;  /* 0x000000d4e21e7228 */ /* 0x000fe40000000000 */
[----:B------:R-:W-:-:S06]  /*10a20*/  @!P3 LOP3.LUT R28, R213, 0x7ff00000, RZ, 0xc0, !PT ;  /* 0x7ff00000d51cb812 */ /* 0x000fcc00078ec0ff */
[----:B------:R-:W-:-:S08]  /*10a30*/  DFMA R214, R30, -R206, R212 ;  /* 0x800000ce1ed6722b */ /* 0x000fd000000000d4 */
[----:B------:R-:W-:Y:S01]  /*10a40*/  DFMA R214, R226, R214, R30 ;  /* 0x000000d6e2d6722b */ /* 0x000fe2000000001e */
[----:B------:R-:W-:-:S05]  /*10a50*/  VIADD R30, R28, 0xffffffff ;  /* 0xffffffff1c1e7836 */ /* 0x000fca0000000000 */
[----:B------:R-:W-:Y:S02]  /*10a60*/  ISETP.GT.U32.AND P2, PT, R30, 0x7feffffe, PT ;  /* 0x7feffffe1e00780c */ /* 0x000fe40003f44070 */
[----:B------:R-:W-:-:S04]  /*10a70*/  IADD3 R30, PT, PT, R29, -0x1, RZ ;  /* 0xffffffff1d1e7810 */ /* 0x000fc80007ffe0ff */
[----:B------:R-:W-:-:S13]  /*10a80*/  ISETP.GT.U32.OR P2, PT, R30, 0x7feffffe, P2 ;  /* 0x7feffffe1e00780c */ /* 0x000fda0001744470 */
[----:B------:R-:W-:Y:S05]  /*10a90*/  @P2 BRA `(.L_x_309) ;  /* 0x0000000000742947 */ /* 0x000fea0003800000 */
[----:B------:R-:W-:-:S04]  /*10aa0*/  LOP3.LUT R28, R209, 0x7ff00000, RZ, 0xc0, !PT ;  /* 0x7ff00000d11c7812 */ /* 0x000fc800078ec0ff */
[CC--:B------:R-:W-:Y:S02]  /*10ab0*/  ISETP.GE.U32.AND P2, PT, R25.reuse, R28.reuse, PT ;  /* 0x0000001c1900720c */ /* 0x0c0fe40003f46070 */
[----:B------:R-:W-:Y:S02]  /*10ac0*/  VIADDMNMX R25, R25, -R28, 0xb9600000, !PT ;  /* 0xb960000019197446 */ /* 0x000fe4000780091c */
[----:B------:R-:W-:Y:S02]  /*10ad0*/  SEL R28, R27, 0x63400000, !P2 ;  /* 0x634000001b1c7807 */ /* 0x000fe40005000000 */
[----:B------:R-:W-:-:S05]  /*10ae0*/  VIMNMX R25, PT, PT, R25, 0x46a00000, PT ;  /* 0x46a0000019197848 */ /* 0x000fca0003fe0100 */
[----:B------:R-:W-:Y:S01]  /*10af0*/  IMAD.IADD R25, R25, 0x1, -R28 ;  /* 0x0000000119197824 */ /* 0x000fe200078e0a1c */
[----:B------:R-:W-:-:S03]  /*10b00*/  MOV R28, RZ ;  /* 0x000000ff001c7202 */ /* 0x000fc60000000f00 */
[----:B------:R-:W-:-:S06]  /*10b10*/  VIADD R29, R25, 0x7fe00000 ;  /* 0x7fe00000191d7836 */ /* 0x000fcc0000000000 */
[----:B------:R-:W-:-:S10]  /*10b20*/  DMUL R30, R214, R28 ;  /* 0x0000001cd61e7228 */ /* 0x000fd40000000000 */
[----:B------:R-:W-:-:S13]  /*10b30*/  FSETP.GTU.AND P2, PT, |R31|, 1.469367938527859385e-39, PT ;  /* 0x001000001f00780b */ /* 0x000fda0003f4c200 */
[----:B------:R-:W-:Y:S05]  /*10b40*/  @P2 BRA `(.L_x_310) ;  /* 0x0000000000a82947 */ /* 0x000fea0003800000 */
[----:B------:R-:W-:Y:S01]  /*10b50*/  DFMA R206, R214, -R206, R212 ;  /* 0x800000ced6ce722b */ /* 0x000fe200000000d4 */
[----:B------:R-:W-:-:S09]  /*10b60*/  IMAD.MOV.U32 R28, RZ, RZ, RZ ;  /* 0x000000ffff1c7224 */ /* 0x000fd200078e00ff */
[C---:B------:R-:W-:Y:S02]  /*10b70*/  FSETP.NEU.AND P2, PT, R207.reuse, RZ, PT ;  /* 0x000000ffcf00720b */ /* 0x040fe40003f4d000 */
[----:B------:R-:W-:-:S04]  /*10b80*/  LOP3.LUT R208, R207, 0x80000000, R209, 0x48, !PT ;  /* 0x80000000cfd07812 */ /* 0x000fc800078e48d1 */
[----:B------:R-:W-:-:S07]  /*10b90*/  LOP3.LUT R29, R208, R29, RZ, 0xfc, !PT ;  /* 0x0000001dd01d7212 */ /* 0x000fce00078efcff */
[----:B------:R-:W-:Y:S05]  /*10ba0*/  @!P2 BRA `(.L_x_310) ;  /* 0x000000000090a947 */ /* 0x000fea0003800000 */
[----:B------:R-:W-:Y:S01]  /*10bb0*/  IMAD.MOV R207, RZ, RZ, -R25 ;  /* 0x000000ffffcf7224 */ /* 0x000fe200078e0a19 */
[----:B------:R-:W-:Y:S01]  /*10bc0*/  MOV R206, RZ ;  /* 0x000000ff00ce7202 */ /* 0x000fe20000000f00 */
[----:B------:R-:W-:Y:S01]  /*10bd0*/  DMUL.RP R28, R214, R28 ;  /* 0x0000001cd61c7228 */ /* 0x000fe20000008000 */
[----:B------:R-:W-:-:S04]  /*10be0*/  IADD3 R25, PT, PT, -R25, -0x43300000, RZ ;  /* 0xbcd0000019197810 */ /* 0x000fc80007ffe1ff */
[----:B------:R-:W-:-:S05]  /*10bf0*/  DFMA R206, R30, -R206, R214 ;  /* 0x800000ce1ece722b */ /* 0x000fca00000000d6 */
[----:B------:R-:W-:-:S05]  /*10c00*/  LOP3.LUT R208, R29, R208, RZ, 0x3c, !PT ;  /* 0x000000d01dd07212 */ /* 0x000fca00078e3cff */
[----:B------:R-:W-:-:S04]  /*10c10*/  FSETP.NEU.AND P2, PT, |R207|, R25, PT ;  /* 0x00000019cf00720b */ /* 0x000fc80003f4d200 */
[----:B------:R-:W-:Y:S02]  /*10c20*/  FSEL R28, R28, R30, !P2 ;  /* 0x0000001e1c1c7208 */ /* 0x000fe40005000000 */
[----:B------:R-:W-:-:S03]  /*10c30*/  FSEL R29, R208, R31, !P2 ;  /* 0x0000001fd01d7208 */ /* 0x000fc60005000000 */
[----:B------:R-:W-:Y:S02]  /*10c40*/  IMAD.MOV.U32 R30, RZ, RZ, R28 ;  /* 0x000000ffff1e7224 */ /* 0x000fe400078e001c */
[----:B------:R-:W-:Y:S01]  /*10c50*/  IMAD.MOV.U32 R31, RZ, RZ, R29 ;  /* 0x000000ffff1f7224 */ /* 0x000fe200078e001d */
[----:B------:R-:W-:Y:S06]  /*10c60*/  BRA `(.L_x_310) ;  /* 0x0000000000607947 */ /* 0x000fec0003800000 */
.L_x_309:
[----:B------:R-:W-:-:S14]  /*10c70*/  DSETP.NAN.AND P2, PT, R210, R210, PT ;  /* 0x000000d2d200722a */ /* 0x000fdc0003f48000 */
[----:B------:R-:W-:Y:S05]  /*10c80*/  @P2 BRA `(.L_x_311) ;  /* 0x00000000004c2947 */ /* 0x000fea0003800000 */
[----:B------:R-:W-:-:S14]  /*10c90*/  DSETP.NAN.AND P2, PT, R208, R208, PT ;  /* 0x000000d0d000722a */ /* 0x000fdc0003f48000 */
[----:B------:R-:W-:Y:S05]  /*10ca0*/  @P2 BRA `(.L_x_312) ;  /* 0x0000000000342947 */ /* 0x000fea0003800000 */
[----:B------:R-:W-:Y:S01]  /*10cb0*/  ISETP.NE.AND P2, PT, R28, R29, PT ;  /* 0x0000001d1c00720c */ /* 0x000fe20003f45270 */
[----:B------:R-:W-:Y:S01]  /*10cc0*/  IMAD.MOV.U32 R31, RZ, RZ, -0x80000 ;  /* 0xfff80000ff1f7424 */ /* 0x000fe200078e00ff */
[----:B------:R-:W-:-:S11]  /*10cd0*/  MOV R30, 0x0 ;  /* 0x00000000001e7802 */ /* 0x000fd60000000f00 */
[----:B------:R-:W-:Y:S05]  /*10ce0*/  @!P2 BRA `(.L_x_310) ;  /* 0x000000000040a947 */ /* 0x000fea0003800000 */
[----:B------:R-:W-:Y:S02]  /*10cf0*/  ISETP.NE.AND P2, PT, R28, 0x7ff00000, PT ;  /* 0x7ff000001c00780c */ /* 0x000fe40003f45270 */
[----:B------:R-:W-:Y:S02]  /*10d00*/  LOP3.LUT R209, R211, 0x80000000, R209, 0x48, !PT ;  /* 0x80000000d3d17812 */ /* 0x000fe400078e48d1 */
[----:B------:R-:W-:-:S13]  /*10d10*/  ISETP.EQ.OR P2, PT, R29, RZ, !P2 ;  /* 0x000000ff1d00720c */ /* 0x000fda0005742670 */
[----:B------:R-:W-:Y:S01]  /*10d20*/  @P2 LOP3.LUT R25, R209, 0x7ff00000, RZ, 0xfc, !PT ;  /* 0x7ff00000d1192812 */ /* 0x000fe200078efcff */
[----:B------:R-:W-:Y:S01]  /*10d30*/  @!P2 IMAD.MOV.U32 R30, RZ, RZ, RZ ;  /* 0x000000ffff1ea224 */ /* 0x000fe200078e00ff */
[----:B------:R-:W-:Y:S01]  /*10d40*/  @!P2 MOV R31, R209 ;  /* 0x000000d1001fa202 */ /* 0x000fe20000000f00 */
[----:B------:R-:W-:Y:S02]  /*10d50*/  @P2 IMAD.MOV.U32 R30, RZ, RZ, RZ ;  /* 0x000000ffff1e2224 */ /* 0x000fe400078e00ff */
[----:B------:R-:W-:Y:S01]  /*10d60*/  @P2 IMAD.MOV.U32 R31, RZ, RZ, R25 ;  /* 0x000000ffff1f2224 */ /* 0x000fe200078e0019 */
[----:B------:R-:W-:Y:S06]  /*10d70*/  BRA `(.L_x_310) ;  /* 0x00000000001c7947 */ /* 0x000fec0003800000 */
.L_x_312:
[----:B------:R-:W-:Y:S02]  /*10d80*/  LOP3.LUT R25, R209, 0x80000, RZ, 0xfc, !PT ;  /* 0x00080000d1197812 */ /* 0x000fe400078efcff */
[----:B------:R-:W-:-:S03]  /*10d90*/  MOV R30, R208 ;  /* 0x000000d0001e7202 */ /* 0x000fc60000000f00 */
[----:B------:R-:W-:Y:S01]  /*10da0*/  IMAD.MOV.U32 R31, RZ, RZ, R25 ;  /* 0x000000ffff1f7224 */ /* 0x000fe200078e0019 */
[----:B------:R-:W-:Y:S06]  /*10db0*/  BRA `(.L_x_310) ;  /* 0x00000000000c7947 */ /* 0x000fec0003800000 */
.L_x_311:
[----:B------:R-:W-:Y:S01]  /*10dc0*/  LOP3.LUT R25, R211, 0x80000, RZ, 0xfc, !PT ;  /* 0x00080000d3197812 */ /* 0x000fe200078efcff */
[----:B------:R-:W-:-:S03]  /*10dd0*/  IMAD.MOV.U32 R30, RZ, RZ, R210 ;  /* 0x000000ffff1e7224 */ /* 0x000fc600078e00d2 */
[----:B------:R-:W-:-:S07]  /*10de0*/  MOV R31, R25 ;  /* 0x00000019001f7202 */ /* 0x000fce0000000f00 */
.L_x_310:
[----:B------:R-:W-:Y:S05]  /*10df0*/  BSYNC.RECONVERGENT B2 ;  /* 0x0000000000027941 */ /* 0x000fea0003800200 */
.L_x_308:
[----:B------:R-:W-:Y:S02]  /*10e00*/  HFMA2 R27, -RZ, RZ, 0, 0 ;  /* 0x00000000ff1b7431 */ /* 0x000fe400000001ff */
[----:B------:R-:W-:Y:S02]  /*10e10*/  IMAD.MOV.U32 R28, RZ, RZ, R30 ;  /* 0x000000ffff1c7224 */ /* 0x000fe400078e001e */
[----:B------:R-:W-:Y:S01]  /*10e20*/  IMAD.MOV.U32 R25, RZ, RZ, R31 ;  /* 0x000000ffff197224 */ /* 0x000fe200078e001f */
[----:B------:R-:W-:Y:S06]  /*10e30*/  RET.REL.NODEC R26 `(_Z17kernelPPnewPlayerPddddddPKdS1_S1_iiS1_S1_S1_S1_iS1_S1_S1_S1_S1_iPKiS1_S1_) ;  /* 0xfffffef01a707950 */ /* 0x000fec0003c3ffff */
        .weak           $__internal_2_$__cuda_sm20_dsqrt_rn_f64_mediumpath_v1
        .type           $__internal_2_$__cuda_sm20_dsqrt_rn_f64_mediumpath_v1,@function
        .size           $__internal_2_$__cuda_sm20_dsqrt_rn_f64_mediumpath_v1,($_Z17kernelPPnewPlayerPddddddPKdS1_S1_iiS1_S1_S1_S1_iS1_S1_S1_S1_S1_iPKiS1_S1_$__internal_accurate_pow - $__internal_2_$__cuda_sm20_dsqrt_rn_f64_mediumpath_v1)
$__internal_2_$__cuda_sm20_dsqrt_rn_f64_mediumpath_v1:
[----:B------:R-:W-:Y:S01]  /*10e40*/  ISETP.GE.U32.AND P0, PT, R8, -0x3400000, PT ;  /* 0xfcc000000800780c */ /* 0x000fe20003f06070 */
[----:B------:R-:W-:Y:S01]  /*10e50*/  BSSY.RECONVERGENT B2, `(.L_x_313) ;  /* 0x0000026000027945 */ /* 0x000fe20003800200 */
[----:B------:R-:W-:Y:S02]  /*10e60*/  IMAD.MOV.U32 R8, RZ, RZ, R2 ;  /* 0x000000ffff087224 */ /* 0x000fe400078e0002 */
[----:B------:R-:W-:Y:S01]  /*10e70*/  IMAD.MOV.U32 R2, RZ, RZ, R10 ;  /* 0x000000ffff027224 */ /* 0x000fe200078e000a */
[----:B------:R-:W-:-:S08]  /*10e80*/  MOV R10, R25 ;  /* 0x00000019000a7202 */ /* 0x000fd00000000f00 */
[----:B------:R-:W-:Y:S05]  /*10e90*/  @!P0 BRA `(.L_x_314) ;  /* 0x0000000000208947 */ /* 0x000fea0003800000 */
[----:B------:R-:W-:-:S10]  /*10ea0*/  DFMA.RM R2, R2, R10, R26 ;  /* 0x0000000a0202722b */ /* 0x000fd4000000401a */
[----:B------:R-:W-:-:S05]  /*10eb0*/  IADD3 R10, P0, PT, R2, 0x1, RZ ;  /* 0x00000001020a7810 */ /* 0x000fca0007f1e0ff */
[----:B------:R-:W-:-:S06]  /*10ec0*/  IMAD.X R11, RZ, RZ, R3, P0 ;  /* 0x000000ffff0b7224 */ /* 0x000fcc00000e0603 */
[----:B------:R-:W-:-:S08]  /*10ed0*/  DFMA.RP R8, -R2, R10, R8 ;  /* 0x0000000a0208722b */ /* 0x000fd00000008108 */
[----:B------:R-:W-:-:S06]  /*10ee0*/  DSETP.GT.AND P0, PT, R8, RZ, PT ;  /* 0x000000ff0800722a */ /* 0x000fcc0003f04000 */
[----:B------:R-:W-:Y:S02]  /*10ef0*/  FSEL R2, R10, R2, P0 ;  /* 0x000000020a027208 */ /* 0x000fe40000000000 */
[----:B------:R-:W-:Y:S01]  /*10f00*/  FSEL R3, R11, R3, P0 ;  /* 0x000000030b037208 */ /* 0x000fe20000000000 */
[----:B------:R-:W-:Y:S06]  /*10f10*/  BRA `(.L_x_315) ;  /* 0x0000000000647947 */ /* 0x000fec0003800000 */
.L_x_314:
[----:B------:R-:W-:-:S14]  /*10f20*/  DSETP.NE.AND P0, PT, R8, RZ, PT ;  /* 0x000000ff0800722a */ /* 0x000fdc0003f05000 */
[----:B------:R-:W-:Y:S05]  /*10f30*/  @!P0 BRA `(.L_x_316) ;  /* 0x0000000000588947 */ /* 0x000fea0003800000 */
[----:B------:R-:W-:-:S13]  /*10f40*/  ISETP.GE.AND P0, PT, R9, RZ, PT ;  /* 0x000000ff0900720c */ /* 0x000fda0003f06270 */
[----:B------:R-:W-:Y:S01]  /*10f50*/  @!P0 IMAD.MOV.U32 R2, RZ, RZ, 0x0 ;  /* 0x00000000ff028424 */ /* 0x000fe200078e00ff */
[----:B------:R-:W-:Y:S01]  /*10f60*/  @!P0 MOV R3, 0xfff80000 ;  /* 0xfff8000000038802 */ /* 0x000fe20000000f00 */
[----:B------:R-:W-:Y:S06]  /*10f70*/  @!P0 BRA `(.L_x_315) ;  /* 0x00000000004c8947 */ /* 0x000fec0003800000 */
[----:B------:R-:W-:-:S13]  /*10f80*/  ISETP.GT.AND P0, PT, R9, 0x7fefffff, PT ;  /* 0x7fefffff0900780c */ /* 0x000fda0003f04270 */
[----:B------:R-:W-:Y:S05]  /*10f90*/  @P0 BRA `(.L_x_316) ;  /* 0x0000000000400947 */ /* 0x000fea0003800000 */
[----:B------:R-:W-:Y:S01]  /*10fa0*/  DMUL R2, R8, 8.11296384146066816958e+31 ;  /* 0x4690000008027828 */ /* 0x000fe20000000000 */
[----:B------:R-:W-:Y:S01]  /*10fb0*/  IMAD.MOV.U32 R26, RZ, RZ, 0x0 ;  /* 0x00000000ff1a7424 */ /* 0x000fe200078e00ff */
[----:B------:R-:W-:Y:S01]  /*10fc0*/  MOV R27, 0x3fd80000 ;  /* 0x3fd80000001b7802 */ /* 0x000fe20000000f00 */
[----:B------:R-:W-:-:S03]  /*10fd0*/  IMAD.MOV.U32 R8, RZ, RZ, RZ ;  /* 0x000000ffff087224 */ /* 0x000fc600078e00ff */
[----:B------:R-:W0:Y:S03]  /*10fe0*/  MUFU.RSQ64H R9, R3 ;  /* 0x0000000300097308 */ /* 0x000e260000001c00 */
[----:B0-----:R-:W-:-:S08]  /*10ff0*/  DMUL R10, R8, R8 ;  /* 0x00000008080a7228 */ /* 0x001fd00000000000 */
[----:B------:R-:W-:-:S08]  /*11000*/  DFMA R10, R2, -R10, 1 ;  /* 0x3ff00000020a742b */ /* 0x000fd0000000080a */
[----:B------:R-:W-:Y:S02]  /*11010*/  DFMA R26, R10, R26, 0.5 ;  /* 0x3fe000000a1a742b */ /* 0x000fe4000000001a */
[----:B------:R-:W-:-:S08]  /*11020*/  DMUL R10, R8, R10 ;  /* 0x0000000a080a7228 */ /* 0x000fd00000000000 */
[----:B------:R-:W-:-:S08]  /*11030*/  DFMA R10, R26, R10, R8 ;  /* 0x0000000a1a0a722b */ /* 0x000fd00000000008 */
[----:B------:R-:W-:Y:S02]  /*11040*/  DMUL R8, R2, R10 ;  /* 0x0000000a02087228 */ /* 0x000fe40000000000 */
[----:B------:R-:W-:-:S06]  /*11050*/  VIADD R11, R11, 0xfff00000 ;  /* 0xfff000000b0b7836 */ /* 0x000fcc0000000000 */
[----:B------:R-:W-:-:S08]  /*11060*/  DFMA R26, R8, -R8, R2 ;  /* 0x80000008081a722b */ /* 0x000fd00000000002 */
[----:B------:R-:W-:-:S10]  /*11070*/  DFMA R2, R10, R26, R8 ;  /* 0x0000001a0a02722b */ /* 0x000fd40000000008 */
[----:B------:R-:W-:Y:S01]  /*11080*/  VIADD R3, R3, 0xfcb00000 ;  /* 0xfcb0000003037836 */ /* 0x000fe20000000000 */
[----:B------:R-:W-:Y:S06]  /*11090*/  BRA `(.L_x_315) ;  /* 0x0000000000047947 */ /* 0x000fec0003800000 */
.L_x_316:
[----:B------:R-:W-:-:S11]  /*110a0*/  DADD R2, R8, R8 ;  /* 0x0000000008027229 */ /* 0x000fd60000000008 */
.L_x_315:
[----:B------:R-:W-:Y:S05]  /*110b0*/  BSYNC.RECONVERGENT B2 ;  /* 0x0000000000027941 */ /* 0x000fea0003800200 */
.L_x_313:
[----:B------:R-:W-:Y:S02]  /*110c0*/  IMAD.MOV.U32 R41, RZ, RZ, R3 ;  /* 0x000000ffff297224 */ /* 0x000fe400078e0003 */
[----:B------:R-:W-:Y:S01]  /*110d0*/  HFMA2 R3, -RZ, RZ, 0, 0 ;  /* 0x00000000ff037431 */ /* 0x000fe200000001ff */
[----:B------:R-:W-:Y:S01]  /*110e0*/  MOV R40, R2 ;  /* 0x0000000200287202 */ /* 0x000fe20000000f00 */
[----:B------:R-:W-:-:S04]  /*110f0*/  IMAD.MOV.U32 R2, RZ, RZ, R28 ;  /* 0x000000ffff027224 */ /* 0x000fc800078e001c */
[----:B------:R-:W-:Y:S05]  /*11100*/  RET.REL.NODEC R2 `(_Z17kernelPPnewPlayerPddddddPKdS1_S1_iiS1_S1_S1_S1_iS1_S1_S1_S1_S1_iPKiS1_S1_) ;  /* 0xfffffeec02bc7950 */ /* 0x000fea0003c3ffff */
        .type           $_Z17kernelPPnewPlayerPddddddPKdS1_S1_iiS1_S1_S1_S1_iS1_S1_S1_S1_S1_iPKiS1_S1_$__internal_accurate_pow,@function
        .size           $_Z17kernelPPnewPlayerPddddddPKdS1_S1_iiS1_S1_S1_S1_iS1_S1_S1_S1_S1_iPKiS1_S1_$__internal_accurate_pow,(.L_x_322 - $_Z17kernelPPnewPlayerPddddddPKdS1_S1_iiS1_S1_S1_S1_iS1_S1_S1_S1_S1_iPKiS1_S1_$__internal_accurate_pow)
$_Z17kernelPPnewPlayerPddddddPKdS1_S1_iiS1_S1_S1_S1_iS1_S1_S1_S1_S1_iPKiS1_S1_$__internal_accurate_pow:
[----:B------:R-:W-:Y:S01]  /*11110*/  ISETP.GT.U32.AND P2, PT, R25, 0xfffff, PT ;  /* 0x000fffff1900780c */ /* 0x000fe20003f44070 */
[--C-:B------:R-:W-:Y:S01]  /*11120*/  IMAD.MOV.U32 R27, RZ, RZ, R25.reuse ;  /* 0x000000ffff1b7224 */ /* 0x100fe200078e0019 */
[----:B------:R-:W-:Y:S01]  /*11130*/  SHF.R.U32.HI R31, RZ, 0x14, R25 ;  /* 0x00000014ff1f7819 */ /* 0x000fe20000011619 */
[----:B------:R-:W-:Y:S01]  /*11140*/  IMAD.MOV.U32 R54, RZ, RZ, R26 ;  /* 0x000000ffff367224 */ /* 0x000fe200078e001a */
[----:B------:R-:W-:Y:S01]  /*11150*/  UMOV UR18, 0x7d2cafe2 ;  /* 0x7d2cafe200127882 */ /* 0x000fe20000000000 */
[----:B------:R-:W-:Y:S01]  /*11160*/  IMAD.MOV.U32 R60, RZ, RZ, 0x41ad3b5a ;  /* 0x41ad3b5aff3c7424 */ /* 0x000fe200078e00ff */
[----:B------:R-:W-:Y:S01]  /*11170*/  UMOV UR19, 0x3eb0f5ff ;  /* 0x3eb0f5ff00137882 */ /* 0x000fe20000000000 */
[----:B------:R-:W-:Y:S01]  /*11180*/  IMAD.MOV.U32 R61, RZ, RZ, 0x3ed0f5d2 ;  /* 0x3ed0f5d2ff3d7424 */ /* 0x000fe200078e00ff */
[----:B------:R-:W-:Y:S01]  /*11190*/  UMOV UR20, 0x3b39803f ;  /* 0x3b39803f00147882 */ /* 0x000fe20000000000 */
[----:B------:R-:W-:-:S04]  /*111a0*/  UMOV UR21, 0x3c7abc9e ;  /* 0x3c7abc9e00157882 */ /* 0x000fc80000000000 */
[----:B------:R-:W-:Y:S01]  /*111b0*/  @!P2 DMUL R52, R26, 1.80143985094819840000e+16 ;  /* 0x435000001a34a828 */ /* 0x000fe20000000000 */
[----:B------:R-:W-:Y:S01]  /*111c0*/  MOV R27, R30 ;  /* 0x0000001e001b7202 */ /* 0x000fe20000000f00 */
[----:B------:R-:W-:-:S03]  /*111d0*/  IMAD.MOV.U32 R26, RZ, RZ, R29 ;  /* 0x000000ffff1a7224 */ /* 0x000fc600078e001d */
[C---:B------:R-:W-:Y:S01]  /*111e0*/  LOP3.LUT R29, R27.reuse, 0xff0fffff, RZ, 0xc0, !PT ;  /* 0xff0fffff1b1d7812 */ /* 0x040fe200078ec0ff */
[----:B------:R-:W-:-:S04]  /*111f0*/  IMAD.SHL.U32 R30, R27, 0x2, RZ ;  /* 0x000000021b1e7824 */ /* 0x000fc800078e00ff */
[----:B------:R-:W-:Y:S01]  /*11200*/  @!P2 MOV R25, R53 ;  /* 0x000000350019a202 */ /* 0x000fe20000000f00 */
[----:B------:R-:W-:Y:S01]  /*11210*/  @!P2 IMAD.MOV.U32 R54, RZ, RZ, R52 ;  /* 0x000000ffff36a224 */ /* 0x000fe200078e0034 */
[----:B------:R-:W-:Y:S02]  /*11220*/  @!P2 LEA.HI R31, R53, 0xffffffca, RZ, 0xc ;  /* 0xffffffca351fa811 */ /* 0x000fe400078f60ff */
[----:B------:R-:W-:Y:S02]  /*11230*/  LOP3.LUT R25, R25, 0x800fffff, RZ, 0xc0, !PT ;  /* 0x800fffff19197812 */ /* 0x000fe400078ec0ff */
[----:B------:R-:W-:Y:S02]  /*11240*/  ISETP.GT.U32.AND P2, PT, R30, -0x2000001, PT ;  /* 0xfdffffff1e00780c */ /* 0x000fe40003f44070 */
[----:B------:R-:W-:Y:S01]  /*11250*/  LOP3.LUT R55, R25, 0x3ff00000, RZ, 0xfc, !PT ;  /* 0x3ff0000019377812 */ /* 0x000fe200078efcff */
[----:B------:R-:W-:Y:S01]  /*11260*/  VIADD R25, R31, 0xfffffc01 ;  /* 0xfffffc011f197836 */ /* 0x000fe20000000000 */
[----:B------:R-:W-:-:S02]  /*11270*/  SEL R27, R29, R27, P2 ;  /* 0x0000001b1d1b7207 */ /* 0x000fc40001000000 */
[----:B------:R-:W-:Y:S02]  /*11280*/  ISETP.GE.U32.AND P2, PT, R55, 0x3ff6a09f, PT ;  /* 0x3ff6a09f3700780c */ /* 0x000fe40003f46070 */
[----:B------:R-:W-:-:S11]  /*11290*/  MOV R52, RZ ;  /* 0x000000ff00347202 */ /* 0x000fd60000000f00 */
[----:B------:R-:W-:Y:S01]  /*112a0*/  @P2 IADD3 R29, PT, PT, R55, -0x100000, RZ ;  /* 0xfff00000371d2810 */ /* 0x000fe20007ffe0ff */
[----:B------:R-:W-:-:S04]  /*112b0*/  @P2 VIADD R25, R31, 0xfffffc02 ;  /* 0xfffffc021f192836 */ /* 0x000fc80000000000 */
[----:B------:R-:W-:-:S06]  /*112c0*/  @P2 IMAD.MOV.U32 R55, RZ, RZ, R29 ;  /* 0x000000ffff372224 */ /* 0x000fcc00078e001d */
[C---:B------:R-:W-:Y:S02]  /*112d0*/  DADD R58, R54.reuse, 1 ;  /* 0x3ff00000363a7429 */ /* 0x040fe40000000000 */
[----:B------:R-:W-:-:S04]  /*112e0*/  DADD R54, R54, -1 ;  /* 0xbff0000036367429 */ /* 0x000fc80000000000 */
[----:B------:R-:W0:Y:S02]  /*112f0*/  MUFU.RCP64H R53, R59 ;  /* 0x0000003b00357308 */ /* 0x000e240000001800 */
[----:B0-----:R-:W-:-:S08]  /*11300*/  DFMA R30, -R58, R52, 1 ;  /* 0x3ff000003a1e742b */ /* 0x001fd00000000134 */
[----:B------:R-:W-:-:S08]  /*11310*/  DFMA R30, R30, R30, R30 ;  /* 0x0000001e1e1e722b */ /* 0x000fd0000000001e */
[----:B------:R-:W-:-:S08]  /*11320*/  DFMA R52, R52, R30, R52 ;  /* 0x0000001e3434722b */ /* 0x000fd00000000034 */
[----:B------:R-:W-:-:S08]  /*11330*/  DMUL R30, R54, R52 ;  /* 0x00000034361e7228 */ /* 0x000fd00000000000 */
[----:B------:R-:W-:-:S08]  /*11340*/  DFMA R30, R54, R52, R30 ;  /* 0x00000034361e722b */ /* 0x000fd0000000001e */
[----:B------:R-:W-:-:S08]  /*11350*/  DMUL R56, R30, R30 ;  /* 0x0000001e1e387228 */ /* 0x000fd00000000000 */
[----:B------:R-:W-:Y:S01]  /*11360*/  DFMA R58, R56, UR18, R60 ;  /* 0x00000012383a7c2b */ /* 0x000fe2000800003c */
[----:B------:R-:W-:Y:S01]  /*11370*/  UMOV UR18, 0x75488a3f ;  /* 0x75488a3f00127882 */ /* 0x000fe20000000000 */
[----:B------:R-:W-:Y:S01]  /*11380*/  UMOV UR19, 0x3ef3b20a ;  /* 0x3ef3b20a00137882 */ /* 0x000fe20000000000 */
[----:B------:R-:W-:-:S05]  /*11390*/  DADD R60, R54, -R30 ;  /* 0x00000000363c7229 */ /* 0x000fca000000081e */
[----:B------:R-:W-:Y:S01]  /*113a0*/  DFMA R58, R56, R58, UR18 ;  /* 0x00000012383a7e2b */ /* 0x000fe2000800003a */
[----:B------:R-:W-:Y:S01]  /*113b0*/  UMOV UR18, 0xe4faecd5 ;  /* 0xe4faecd500127882 */ /* 0x000fe20000000000 */
[----:B------:R-:W-:Y:S01]  /*113c0*/  UMOV UR19, 0x3f1745cd ;  /* 0x3f1745cd00137882 */ /* 0x000fe20000000000 */
[----:B------:R-:W-:Y:S02]  /*113d0*/  DADD R64, R60, R60 ;  /* 0x000000003c407229 */ /* 0x000fe4000000003c */
[----:B------:R-:W-:-:S03]  /*113e0*/  DMUL R60, R30, R30 ;  /* 0x0000001e1e3c7228 */ /* 0x000fc60000000000 */
[----:B------:R-:W-:Y:S01]  /*113f0*/  DFMA R58, R56, R58, UR18 ;  /* 0x00000012383a7e2b */ /* 0x000fe2000800003a */
[----:B------:R-:W-:Y:S01]  /*11400*/  UMOV UR18, 0x258a578b ;  /* 0x258a578b00127882 */ /* 0x000fe20000000000 */
[----:B------:R-:W-:Y:S01]  /*11410*/  UMOV UR19, 0x3f3c71c7 ;  /* 0x3f3c71c700137882 */ /* 0x000fe20000000000 */
[----:B------:R-:W-:Y:S02]  /*11420*/  DFMA R64, R54, -R30, R64 ;  /* 0x8000001e3640722b */ /* 0x000fe40000000040 */
[----:B------:R-:W-:-:S03]  /*11430*/  DMUL R54, R30, R60 ;  /* 0x0000003c1e367228 */ /* 0x000fc60000000000 */
[----:B------:R-:W-:Y:S01]  /*11440*/  DFMA R58, R56, R58, UR18 ;  /* 0x00000012383a7e2b */ /* 0x000fe2000800003a */
[----:B------:R-:W-:Y:S01]  /*11450*/  UMOV UR18, 0x9242b910 ;  /* 0x9242b91000127882 */ /* 0x000fe20000000000 */
[----:B------:R-:W-:Y:S01]  /*11460*/  UMOV UR19, 0x3f624924 ;  /* 0x3f62492400137882 */ /* 0x000fe20000000000 */
[----:B------:R-:W-:Y:S02]  /*11470*/  DMUL R52, R52, R64 ;  /* 0x0000004034347228 */ /* 0x000fe40000000000 */
[C---:B------:R-:W-:Y:S02]  /*11480*/  DFMA R70, R30.reuse, R60, -R54 ;  /* 0x0000003c1e46722b */ /* 0x040fe40000000836 */
[----:B------:R-:W-:Y:S02]  /*11490*/  DFMA R64, R30, R30, -R60 ;  /* 0x0000001e1e40722b */ /* 0x000fe4000000083c */
[----:B------:R-:W-:Y:S01]  /*114a0*/  DFMA R58, R56, R58, UR18 ;  /* 0x00000012383a7e2b */ /* 0x000fe2000800003a */
[----:B------:R-:W-:Y:S01]  /*114b0*/  UMOV UR18, 0x99999dfb ;  /* 0x99999dfb00127882 */ /* 0x000fe20000000000 */
[----:B------:R-:W-:-:S02]  /*114c0*/  UMOV UR19, 0x3f899999 ;  /* 0x3f89999900137882 */ /* 0x000fc40000000000 */
[----:B------:R-:W-:-:S04]  /*114d0*/  DFMA R70, R52, R60, R70 ;  /* 0x0000003c3446722b */ /* 0x000fc80000000046 */
[----:B------:R-:W-:Y:S01]  /*114e0*/  DFMA R62, R56, R58, UR18 ;  /* 0x00000012383e7e2b */ /* 0x000fe2000800003a */
[----:B------:R-:W-:Y:S01]  /*114f0*/  UMOV UR18, 0x55555555 ;  /* 0x5555555500127882 */ /* 0x000fe20000000000 */
[----:B------:R-:W-:-:S06]  /*11500*/  UMOV UR19, 0x3fb55555 ;  /* 0x3fb5555500137882 */ /* 0x000fcc0000000000 */
[----:B------:R-:W-:-:S08]  /*11510*/  DFMA R58, R56, R62, UR18 ;  /* 0x00000012383a7e2b */ /* 0x000fd0000800003e */
[----:B------:R-:W-:Y:S01]  /*11520*/  DADD R68, -R58, UR18 ;  /* 0x000000123a447e29 */ /* 0x000fe20008000100 */
[----:B------:R-:W-:Y:S01]  /*11530*/  UMOV UR18, 0xb9e7b0 ;  /* 0x00b9e7b000127882 */ /* 0x000fe20000000000 */
[----:B------:R-:W-:-:S06]  /*11540*/  UMOV UR19, 0x3c46a4cb ;  /* 0x3c46a4cb00137882 */ /* 0x000fcc0000000000 */
[----:B------:R-:W-:Y:S01]  /*11550*/  DFMA R62, R56, R62, R68 ;  /* 0x0000003e383e722b */ /* 0x000fe20000000044 */
[----:B------:R-:W-:Y:S01]  /*11560*/  IADD3 R69, PT, PT, R53, 0x100000, RZ ;  /* 0x0010000035457810 */ /* 0x000fe20007ffe0ff */
[----:B------:R-:W-:-:S06]  /*11570*/  IMAD.MOV.U32 R68, RZ, RZ, R52 ;  /* 0x000000ffff447224 */ /* 0x000fcc00078e0034 */
[----:B------:R-:W-:Y:S01]  /*11580*/  DADD R62, R62, -UR18 ;  /* 0x800000123e3e7e29 */ /* 0x000fe20008000000 */
[----:B------:R-:W-:Y:S01]  /*11590*/  UMOV UR18, 0x80000000 ;  /* 0x8000000000127882 */ /* 0x000fe20000000000 */
[----:B------:R-:W-:Y:S01]  /*115a0*/  DFMA R64, R30, R68, R64 ;  /* 0x000000441e40722b */ /* 0x000fe20000000040 */
[----:B------:R-:W-:-:S05]  /*115b0*/  UMOV UR19, 0x43300000 ;  /* 0x4330000000137882 */ /* 0x000fca0000000000 */
[----:B------:R-:W-:Y:S02]  /*115c0*/  DADD R56, R58, R62 ;  /* 0x000000003a387229 */ /* 0x000fe4000000003e */
[----:B------:R-:W-:-:S06]  /*115d0*/  DFMA R64, R30, R64, R70 ;  /* 0x000000401e40722b */ /* 0x000fcc0000000046 */
[----:B------:R-:W-:Y:S02]  /*115e0*/  DMUL R60, R56, R54 ;  /* 0x00000036383c7228 */ /* 0x000fe40000000000 */
[----:B------:R-:W-:-:S06]  /*115f0*/  DADD R58, R58, -R56 ;  /* 0x000000003a3a7229 */ /* 0x000fcc0000000838 */
[----:B------:R-:W-:Y:S02]  /*11600*/  DFMA R68, R56, R54, -R60 ;  /* 0x000000363844722b */ /* 0x000fe4000000083c */
[----:B------:R-:W-:-:S06]  /*11610*/  DADD R58, R62, R58 ;  /* 0x000000003e3a7229 */ /* 0x000fcc000000003a */
[----:B------:R-:W-:-:S08]  /*11620*/  DFMA R64, R56, R64, R68 ;  /* 0x000000403840722b */ /* 0x000fd00000000044 */
[----:B------:R-:W-:-:S08]  /*11630*/  DFMA R58, R58, R54, R64 ;  /* 0x000000363a3a722b */ /* 0x000fd00000000040 */
[----:B------:R-:W-:-:S08]  /*11640*/  DADD R56, R60, R58 ;  /* 0x000000003c387229 */ /* 0x000fd0000000003a */
[--C-:B------:R-:W-:Y:S02]  /*11650*/  DADD R54, R30, R56.reuse ;  /* 0x000000001e367229 */ /* 0x100fe40000000038 */
[----:B------:R-:W-:-:S06]  /*11660*/  DADD R60, R60, -R56 ;  /* 0x000000003c3c7229 */ /* 0x000fcc0000000838 */
[----:B------:R-:W-:Y:S02]  /*11670*/  DADD R30, R30, -R54 ;  /* 0x000000001e1e7229 */ /* 0x000fe40000000836 */
[----:B------:R-:W-:-:S06]  /*11680*/  DADD R60, R58, R60 ;  /* 0x000000003a3c7229 */ /* 0x000fcc000000003c */
[----:B------:R-:W-:-:S08]  /*11690*/  DADD R30, R56, R30 ;  /* 0x00000000381e7229 */ /* 0x000fd0000000001e */
[----:B------:R-:W-:-:S08]  /*116a0*/  DADD R30, R60, R30 ;  /* 0x000000003c1e7229 */ /* 0x000fd0000000001e */
[----:B------:R-:W-:Y:S01]  /*116b0*/  DADD R30, R52, R30 ;  /* 0x00000000341e7229 */ /* 0x000fe2000000001e */
[----:B------:R-:W-:Y:S01]  /*116c0*/  LOP3.LUT R52, R25, 0x80000000, RZ, 0x3c, !PT ;  /* 0x8000000019347812 */ /* 0x000fe200078e3cff */
[----:B------:R-:W-:-:S06]  /*116d0*/  IMAD.MOV.U32 R53, RZ, RZ, 0x43300000 ;  /* 0x43300000ff357424 */ /* 0x000fcc00078e00ff */
[----:B------:R-:W-:Y:S01]  /*116e0*/  DADD R56, R52, -UR18 ;  /* 0x8000001234387e29 */ /* 0x000fe20008000000 */
[----:B------:R-:W-:Y:S01]  /*116f0*/  UMOV UR18, 0xfefa39ef ;  /* 0xfefa39ef00127882 */ /* 0x000fe20000000000 */
[----:B------:R-:W-:Y:S01]  /*11700*/  DADD R52, R54, R30 ;  /* 0x0000000036347229 */ /* 0x000fe2000000001e */
[----:B------:R-:W-:-:S07]  /*11710*/  UMOV UR19, 0x3fe62e42 ;  /* 0x3fe62e4200137882 */ /* 0x000fce0000000000 */
[--C-:B------:R-:W-:Y:S02]  /*11720*/  DFMA R58, R56, UR18, R52.reuse ;  /* 0x00000012383a7c2b */ /* 0x100fe40008000034 */
[----:B------:R-:W-:-:S06]  /*11730*/  DADD R54, R54, -R52 ;  /* 0x0000000036367229 */ /* 0x000fcc0000000834 */
[----:B------:R-:W-:Y:S02]  /*11740*/  DFMA R60, R56, -UR18, R58 ;  /* 0x80000012383c7c2b */ /* 0x000fe4000800003a */
[----:B------:R-:W-:-:S06]  /*11750*/  DADD R54, R30, R54 ;  /* 0x000000001e367229 */ /* 0x000fcc0000000036 */
[----:B------:R-:W-:-:S08]  /*11760*/  DADD R60, -R52, R60 ;  /* 0x00000000343c7229 */ /* 0x000fd0000000013c */
[----:B------:R-:W-:-:S08]  /*11770*/  DADD R54, R54, -R60 ;  /* 0x0000000036367229 */ /* 0x000fd0000000083c */
[----:B------:R-:W-:-:S08]  /*11780*/  DFMA R54, R56, UR20, R54 ;  /* 0x0000001438367c2b */ /* 0x000fd00008000036 */
[----:B------:R-:W-:-:S08]  /*11790*/  DADD R52, R58, R54 ;  /* 0x000000003a347229 */ /* 0x000fd00000000036 */
[----:B------:R-:W-:Y:S02]  /*117a0*/  DADD R58, R58, -R52 ;  /* 0x000000003a3a7229 */ /* 0x000fe40000000834 */
[----:B------:R-:W-:-:S06]  /*117b0*/  DMUL R30, R52, R26 ;  /* 0x0000001a341e7228 */ /* 0x000fcc0000000000 */
[----:B------:R-:W-:Y:S02]  /*117c0*/  DADD R54, R54, R58 ;  /* 0x0000000036367229 */ /* 0x000fe4000000003a */
[----:B------:R-:W-:-:S08]  /*117d0*/  DFMA R52, R52, R26, -R30 ;  /* 0x0000001a3434722b */ /* 0x000fd0000000081e */
[----:B------:R-:W-:Y:S01]  /*117e0*/  DFMA R54, R54, R26, R52 ;  /* 0x0000001a3636722b */ /* 0x000fe20000000034 */
[----:B------:R-:W-:Y:S01]  /*117f0*/  MOV R52, 0x652b82fe ;  /* 0x652b82fe00347802 */ /* 0x000fe20000000f00 */
[----:B------:R-:W-:-:S06]  /*11800*/  IMAD.MOV.U32 R53, RZ, RZ, 0x3ff71547 ;  /* 0x3ff71547ff357424 */ /* 0x000fcc00078e00ff */
[----:B------:R-:W-:-:S08]  /*11810*/  DADD R26, R30, R54 ;  /* 0x000000001e1a7229 */ /* 0x000fd00000000036 */
[----:B------:R-:W-:Y:S02]  /*11820*/  DFMA R52, R26, R52, 6.75539944105574400000e+15 ;  /* 0x433800001a34742b */ /* 0x000fe40000000034 */
[----:B------:R-:W-:Y:S01]  /*11830*/  FSETP.GEU.AND P2, PT, |R27|, 4.1917929649353027344, PT ;  /* 0x4086232b1b00780b */ /* 0x000fe20003f4e200 */
[----:B------:R-:W-:-:S05]  /*11840*/  DADD R30, R30, -R26 ;  /* 0x000000001e1e7229 */ /* 0x000fca000000081a */
[----:B------:R-:W-:-:S03]  /*11850*/  DADD R56, R52, -6.75539944105574400000e+15 ;  /* 0xc338000034387429 */ /* 0x000fc60000000000 */
[----:B------:R-:W-:-:S05]  /*11860*/  DADD R54, R54, R30 ;  /* 0x0000000036367229 */ /* 0x000fca000000001e */
[----:B------:R-:W-:Y:S01]  /*11870*/  DFMA R58, R56, -UR18, R26 ;  /* 0x80000012383a7c2b */ /* 0x000fe2000800001a */
[----:B------:R-:W-:Y:S01]  /*11880*/  UMOV UR18, 0x3b39803f ;  /* 0x3b39803f00127882 */ /* 0x000fe20000000000 */
[----:B------:R-:W-:-:S06]  /*11890*/  UMOV UR19, 0x3c7abc9e ;  /* 0x3c7abc9e00137882 */ /* 0x000fcc0000000000 */
[----:B------:R-:W-:Y:S01]  /*118a0*/  DFMA R56, R56, -UR18, R58 ;  /* 0x8000001238387c2b */ /* 0x000fe2000800003a */
[----:B------:R-:W-:Y:S01]  /*118b0*/  UMOV UR18, 0x69ce2bdf ;  /* 0x69ce2bdf00127882 */ /* 0x000fe20000000000 */
[----:B------:R-:W-:Y:S01]  /*118c0*/  IMAD.MOV.U32 R58, RZ, RZ, -0x35dec16 ;  /* 0xfca213eaff3a7424 */ /* 0x000fe200078e00ff */
[----:B------:R-:W-:Y:S01]  /*118d0*/  MOV R59, 0x3e928af3 ;  /* 0x3e928af3003b7802 */ /* 0x000fe20000000f00 */
[----:B------:R-:W-:-:S05]  /*118e0*/  UMOV UR19, 0x3e5ade15 ;  /* 0x3e5ade1500137882 */ /* 0x000fca0000000000 */
[----:B------:R-:W-:Y:S01]  /*118f0*/  DFMA R58, R56, UR18, R58 ;  /* 0x00000012383a7c2b */ /* 0x000fe2000800003a */
[----:B------:R-:W-:Y:S01]  /*11900*/  UMOV UR18, 0x62401315 ;  /* 0x6240131500127882 */ /* 0x000fe20000000000 */
[----:B------:R-:W-:-:S06]  /*11910*/  UMOV UR19, 0x3ec71dee ;  /* 0x3ec71dee00137882 */ /* 0x000fcc0000000000 */
[----:B------:R-:W-:Y:S01]  /*11920*/  DFMA R58, R56, R58, UR18 ;  /* 0x00000012383a7e2b */ /* 0x000fe2000800003a */
        /* <DEDUP_REMOVED lines=20> */
[----:B------:R-:W-:-:S08]  /*11a70*/  DFMA R58, R56, R58, UR18 ;  /* 0x00000012383a7e2b */ /* 0x000fd0000800003a */
[----:B------:R-:W-:-:S08]  /*11a80*/  DFMA R58, R56, R58, 1 ;  /* 0x3ff00000383a742b */ /* 0x000fd0000000003a */
[----:B------:R-:W-:-:S10]  /*11a90*/  DFMA R58, R56, R58, 1 ;  /* 0x3ff00000383a742b */ /* 0x000fd4000000003a */
[----:B------:R-:W-:Y:S02]  /*11aa0*/  IMAD R57, R52, 0x100000, R59 ;  /* 0x0010000034397824 */ /* 0x000fe400078e023b */
[----:B------:R-:W-:Y:S01]  /*11ab0*/  IMAD.MOV.U32 R56, RZ, RZ, R58 ;  /* 0x000000ffff387224 */ /* 0x000fe200078e003a */
[----:B------:R-:W-:Y:S06]  /*11ac0*/  @!P2 BRA `(.L_x_317) ;  /* 0x000000000034a947 */ /* 0x000fec0003800000 */
[C---:B------:R-:W-:Y:S02]  /*11ad0*/  DADD R30, R26.reuse, +INF ;  /* 0x7ff000001a1e7429 */ /* 0x040fe40000000000 */
[----:B------:R-:W-:-:S08]  /*11ae0*/  DSETP.GEU.AND P2, PT, R26, RZ, PT ;  /* 0x000000ff1a00722a */ /* 0x000fd00003f4e000 */
[----:B------:R-:W-:Y:S02]  /*11af0*/  FSEL R56, R30, RZ, P2 ;  /* 0x000000ff1e387208 */ /* 0x000fe40001000000 */
[----:B------:R-:W-:Y:S02]  /*11b00*/  FSEL R57, R31, RZ, P2 ;  /* 0x000000ff1f397208 */ /* 0x000fe40001000000 */
[----:B------:R-:W-:-:S13]  /*11b10*/  FSETP.GEU.AND P2, PT, |R27|, 4.2275390625, PT ;  /* 0x408748001b00780b */ /* 0x000fda0003f4e200 */
[----:B------:R-:W-:Y:S01]  /*11b20*/  @!P2 LEA.HI R25, R52, R52, RZ, 0x1 ;  /* 0x000000343419a211 */ /* 0x000fe200078f08ff */
[----:B------:R-:W-:-:S03]  /*11b30*/  @!P2 IMAD.MOV.U32 R26, RZ, RZ, R58 ;  /* 0x000000ffff1aa224 */ /* 0x000fc600078e003a */
[----:B------:R-:W-:-:S04]  /*11b40*/  @!P2 SHF.R.S32.HI R25, RZ, 0x1, R25 ;  /* 0x00000001ff19a819 */ /* 0x000fc80000011419 */
[----:B------:R-:W-:Y:S01]  /*11b50*/  @!P2 IADD3 R30, PT, PT, R52, -R25, RZ ;  /* 0x80000019341ea210 */ /* 0x000fe20007ffe0ff */
[----:B------:R-:W-:-:S03]  /*11b60*/  @!P2 IMAD R27, R25, 0x100000, R59 ;  /* 0x00100000191ba824 */ /* 0x000fc600078e023b */
[----:B------:R-:W-:Y:S02]  /*11b70*/  @!P2 LEA R31, R30, 0x3ff00000, 0x14 ;  /* 0x3ff000001e1fa811 */ /* 0x000fe400078ea0ff */
[----:B------:R-:W-:-:S06]  /*11b80*/  @!P2 MOV R30, RZ ;  /* 0x000000ff001ea202 */ /* 0x000fcc0000000f00 */
[----:B------:R-:W-:-:S11]  /*11b90*/  @!P2 DMUL R56, R26, R30 ;  /* 0x0000001e1a38a228 */ /* 0x000fd60000000000 */
.L_x_317:
[----:B------:R-:W-:Y:S01]  /*11ba0*/  DFMA R26, R54, R56, R56 ;  /* 0x00000038361a722b */ /* 0x000fe20000000038 */
[----:B------:R-:W-:Y:S01]  /*11bb0*/  IMAD.MOV.U32 R29, RZ, RZ, 0x0 ;  /* 0x00000000ff1d7424 */ /* 0x000fe200078e00ff */
[----:B------:R-:W-:-:S08]  /*11bc0*/  DSETP.NEU.AND P2, PT, |R56|, +INF , PT ;  /* 0x7ff000003800742a */ /* 0x000fd00003f4d200 */
[----:B------:R-:W-:Y:S02]  /*11bd0*/  FSEL R26, R56, R26, !P2 ;  /* 0x0000001a381a7208 */ /* 0x000fe40005000000 */
[----:B------:R-:W-:Y:S01]  /*11be0*/  FSEL R27, R57, R27, !P2 ;  /* 0x0000001b391b7208 */ /* 0x000fe20005000000 */
[----:B------:R-:W-:Y:S06]  /*11bf0*/  RET.REL.NODEC R28 `(_Z17kernelPPnewPlayerPddddddPKdS1_S1_iiS1_S1_S1_S1_iS1_S1_S1_S1_S1_iPKiS1_S1_) ;  /* 0xfffffee41c007950 */ /* 0x000fec0003c3ffff */
.L_x_318:
[----:B------:R-:W-:-:S00]  /*11c00*/  BRA `(.L_x_318) ;  /* 0xfffffffc00fc7947 */ /* 0x000fc0000383ffff */
[----:B------:R-:W-:-:S00]  /*11c10*/  NOP ;  /* 0x0000000000007918 */ /* 0x000fc00000000000 */
        /* <DEDUP_REMOVED lines=14> */
.L_x_322:


//--------------------- .nv.shared._Z17kernelPPnewPlayerPddddddPKdS1_S1_iiS1_S1_S1_S1_iS1_S1_S1_S1_S1_iPKiS1_S1_ --------------------------
	.section	.nv.shared._Z17kernelPPnewPlayerPddddddPKdS1_S1_iiS1_S1_S1_S1_iS1_S1_S1_S1_S1_iPKiS1_S1_,"aw",@nobits
	.sectionflags	@""
	.align	16
	.zero		1024


//--------------------- .nv.shared.reserved.0     --------------------------
	.section	.nv.shared.reserved.0,"aw",@nobits
	.weak		__nv_reservedSMEM_offset_0_alias
	.size		__nv_reservedSMEM_offset_0_alias, 0, 64
	.other		__nv_reservedSMEM_offset_0_alias,@"STO_CUDA_RESERVED_SHARED STV_DEFAULT"
__nv_reservedSMEM_offset_0_alias:
	.zero		0
	.zero		64


//--------------------- .nv.constant0._Z17kernelPPnewPlayerPddddddPKdS1_S1_iiS1_S1_S1_S1_iS1_S1_S1_S1_S1_iPKiS1_S1_ --------------------------
	.section	.nv.constant0._Z17kernelPPnewPlayerPddddddPKdS1_S1_iiS1_S1_S1_S1_iS1_S1_S1_S1_S1_iPKiS1_S1_,"a",@progbits
	.sectionflags	@""
	.align	4
.nv.constant0._Z17kernelPPnewPlayerPddddddPKdS1_S1_iiS1_S1_S1_S1_iS1_S1_S1_S1_S1_iPKiS1_S1_:
	.zero		1088


//--------------------- SYMBOLS --------------------------

	.type		.nv.reservedSmem.offset0,@object
	.size		.nv.reservedSmem.offset0,0x4
	.type		.nv.reservedSmem.cap,@object
	.size		.nv.reservedSmem.cap,0x4
